	.headerflags	@"EF_CUDA_TEXMODE_UNIFIED EF_CUDA_64BIT_ADDRESS EF_CUDA_SM89 EF_CUDA_VIRTUAL_SM(EF_CUDA_SM89)"
	.elftype	@"ET_EXEC"


//--------------------- .nv.info                  --------------------------
	.section	.nv.info,"",@"SHT_CUDA_INFO"
	.align	4


	//----- nvinfo : EIATTR_REGCOUNT
	.align		4
        /*0000*/ 	.byte	0x04, 0x2f
        /*0002*/ 	.short	(.L_1 - .L_0)
	.align		4
.L_0:
        /*0004*/ 	.word	index@(triton__0d1d2d3d4d5d6d7d89101112de)
        /*0008*/ 	.word	0x0000003a


	//----- nvinfo : EIATTR_MAX_STACK_SIZE
	.align		4
.L_1:
        /*000c*/ 	.byte	0x04, 0x23
        /*000e*/ 	.short	(.L_3 - .L_2)
	.align		4
.L_2:
        /*0010*/ 	.word	index@(triton__0d1d2d3d4d5d6d7d89101112de)
        /*0014*/ 	.word	0x00000000


	//----- nvinfo : EIATTR_MIN_STACK_SIZE
	.align		4
.L_3:
        /*0018*/ 	.byte	0x04, 0x12
        /*001a*/ 	.short	(.L_5 - .L_4)
	.align		4
.L_4:
        /*001c*/ 	.word	index@(triton__0d1d2d3d4d5d6d7d89101112de)
        /*0020*/ 	.word	0x00000000


	//----- nvinfo : EIATTR_FRAME_SIZE
	.align		4
.L_5:
        /*0024*/ 	.byte	0x04, 0x11
        /*0026*/ 	.short	(.L_7 - .L_6)
	.align		4
.L_6:
        /*0028*/ 	.word	index@(triton__0d1d2d3d4d5d6d7d89101112de)
        /*002c*/ 	.word	0x00000000
.L_7:


//--------------------- .nv.info.triton__0d1d2d3d4d5d6d7d89101112de --------------------------
	.section	.nv.info.triton__0d1d2d3d4d5d6d7d89101112de,"",@"SHT_CUDA_INFO"
	.align	4


	//----- nvinfo : EIATTR_CUDA_API_VERSION
	.align		4
        /*0000*/ 	.byte	0x04, 0x37
        /*0002*/ 	.short	(.L_9 - .L_8)
.L_8:
        /*0004*/ 	.word	0x0000007b


	//----- nvinfo : EIATTR_PARAM_CBANK
	.align		4
.L_9:
        /*0008*/ 	.byte	0x04, 0x0a
        /*000a*/ 	.short	(.L_11 - .L_10)
	.align		4
.L_10:
        /*000c*/ 	.word	index@(.nv.constant0.triton__0d1d2d3d4d5d6d7d89101112de)
        /*0010*/ 	.short	0x0160
        /*0012*/ 	.short	0x0054


	//----- nvinfo : EIATTR_CBANK_PARAM_SIZE
	.align		4
.L_11:
        /*0014*/ 	.byte	0x03, 0x19
        /*0016*/ 	.short	0x0054


	//----- nvinfo : EIATTR_KPARAM_INFO
	.align		4
        /*0018*/ 	.byte	0x04, 0x17
        /*001a*/ 	.short	(.L_13 - .L_12)
.L_12:
        /*001c*/ 	.word	0x00000000
        /*0020*/ 	.short	0x000c
        /*0022*/ 	.short	0x0050
        /*0024*/ 	.byte	0x00, 0xf0, 0x11, 0x00


	//----- nvinfo : EIATTR_KPARAM_INFO
	.align		4
.L_13:
        /*0028*/ 	.byte	0x04, 0x17
        /*002a*/ 	.short	(.L_15 - .L_14)
.L_14:
        /*002c*/ 	.word	0x00000000
        /*0030*/ 	.short	0x000b
        /*0032*/ 	.short	0x004c
        /*0034*/ 	.byte	0x00, 0xf0, 0x11, 0x00


	//----- nvinfo : EIATTR_KPARAM_INFO
	.align		4
.L_15:
        /*0038*/ 	.byte	0x04, 0x17
        /*003a*/ 	.short	(.L_17 - .L_16)
.L_16:
        /*003c*/ 	.word	0x00000000
        /*0040*/ 	.short	0x000a
        /*0042*/ 	.short	0x0048
        /*0044*/ 	.byte	0x00, 0xf0, 0x11, 0x00


	//----- nvinfo : EIATTR_KPARAM_INFO
	.align		4
.L_17:
        /*0048*/ 	.byte	0x04, 0x17
        /*004a*/ 	.short	(.L_19 - .L_18)
.L_18:
        /*004c*/ 	.word	0x00000000
        /*0050*/ 	.short	0x0009
        /*0052*/ 	.short	0x0044
        /*0054*/ 	.byte	0x00, 0xf0, 0x11, 0x00


	//----- nvinfo : EIATTR_KPARAM_INFO
	.align		4
.L_19:
        /*0058*/ 	.byte	0x04, 0x17
        /*005a*/ 	.short	(.L_21 - .L_20)
.L_20:
        /*005c*/ 	.word	0x00000000
        /*0060*/ 	.short	0x0008
        /*0062*/ 	.short	0x0040
        /*0064*/ 	.byte	0x00, 0xf0, 0x11, 0x00


	//----- nvinfo : EIATTR_KPARAM_INFO
	.align		4
.L_21:
        /*0068*/ 	.byte	0x04, 0x17
        /*006a*/ 	.short	(.L_23 - .L_22)
.L_22:
        /*006c*/ 	.word	0x00000000
        /*0070*/ 	.short	0x0007
        /*0072*/ 	.short	0x0038
        /*0074*/ 	.byte	0x00, 0xf0, 0x21, 0x00


	//----- nvinfo : EIATTR_KPARAM_INFO
	.align		4
.L_23:
        /*0078*/ 	.byte	0x04, 0x17
        /*007a*/ 	.short	(.L_25 - .L_24)
.L_24:
        /*007c*/ 	.word	0x00000000
        /*0080*/ 	.short	0x0006
        /*0082*/ 	.short	0x0030
        /*0084*/ 	.byte	0x00, 0xf0, 0x21, 0x00


	//----- nvinfo : EIATTR_KPARAM_INFO
	.align		4
.L_25:
        /*0088*/ 	.byte	0x04, 0x17
        /*008a*/ 	.short	(.L_27 - .L_26)
.L_26:
        /*008c*/ 	.word	0x00000000
        /*0090*/ 	.short	0x0005
        /*0092*/ 	.short	0x0028
        /*0094*/ 	.byte	0x00, 0xf0, 0x21, 0x00


	//----- nvinfo : EIATTR_KPARAM_INFO
	.align		4
.L_27:
        /*0098*/ 	.byte	0x04, 0x17
        /*009a*/ 	.short	(.L_29 - .L_28)
.L_28:
        /*009c*/ 	.word	0x00000000
        /*00a0*/ 	.short	0x0004
        /*00a2*/ 	.short	0x0020
        /*00a4*/ 	.byte	0x00, 0xf0, 0x21, 0x00


	//----- nvinfo : EIATTR_KPARAM_INFO
	.align		4
.L_29:
        /*00a8*/ 	.byte	0x04, 0x17
        /*00aa*/ 	.short	(.L_31 - .L_30)
.L_30:
        /*00ac*/ 	.word	0x00000000
        /*00b0*/ 	.short	0x0003
        /*00b2*/ 	.short	0x0018
        /*00b4*/ 	.byte	0x00, 0xf0, 0x21, 0x00


	//----- nvinfo : EIATTR_KPARAM_INFO
	.align		4
.L_31:
        /*00b8*/ 	.byte	0x04, 0x17
        /*00ba*/ 	.short	(.L_33 - .L_32)
.L_32:
        /*00bc*/ 	.word	0x00000000
        /*00c0*/ 	.short	0x0002
        /*00c2*/ 	.short	0x0010
        /*00c4*/ 	.byte	0x00, 0xf0, 0x21, 0x00


	//----- nvinfo : EIATTR_KPARAM_INFO
	.align		4
.L_33:
        /*00c8*/ 	.byte	0x04, 0x17
        /*00ca*/ 	.short	(.L_35 - .L_34)
.L_34:
        /*00cc*/ 	.word	0x00000000
        /*00d0*/ 	.short	0x0001
        /*00d2*/ 	.short	0x0008
        /*00d4*/ 	.byte	0x00, 0xf0, 0x21, 0x00


	//----- nvinfo : EIATTR_KPARAM_INFO
	.align		4
.L_35:
        /*00d8*/ 	.byte	0x04, 0x17
        /*00da*/ 	.short	(.L_37 - .L_36)
.L_36:
        /*00dc*/ 	.word	0x00000000
        /*00e0*/ 	.short	0x0000
        /*00e2*/ 	.short	0x0000
        /*00e4*/ 	.byte	0x00, 0xf0, 0x21, 0x00


	//----- nvinfo : EIATTR_MAXREG_COUNT
	.align		4
.L_37:
        /*00e8*/ 	.byte	0x03, 0x1b
        /*00ea*/ 	.short	0x00ff


	//----- nvinfo : EIATTR_EXIT_INSTR_OFFSETS
	.align		4
        /*00ec*/ 	.byte	0x04, 0x1c
        /*00ee*/ 	.short	(.L_39 - .L_38)


	//   ....[0]....
.L_38:
        /*00f0*/ 	.word	0x00002aa0


	//   ....[1]....
        /*00f4*/ 	.word	0x00002ae0


	//----- nvinfo : EIATTR_CTAIDZ_USED
	.align		4
.L_39:
        /*00f8*/ 	.byte	0x01, 0x04
	.zero		2


	//----- nvinfo : EIATTR_MAX_THREADS
	.align		4
        /*00fc*/ 	.byte	0x04, 0x05
        /*00fe*/ 	.short	(.L_41 - .L_40)
.L_40:
        /*0100*/ 	.word	0x00000100
        /*0104*/ 	.word	0x00000001
        /*0108*/ 	.word	0x00000001
.L_41:


//--------------------- .nv.rel.action            --------------------------
	.section	.nv.rel.action,"",@"SHT_CUDA_RELOCINFO"
	.align	8
	.sectionentsize	8
        /*0000*/ 	.byte	0x73, 0x00, 0x00, 0x00, 0x00, 0x00, 0x00, 0x00, 0x00, 0x00, 0x00, 0x11, 0x25, 0x00, 0x05, 0x36


//--------------------- .nv.constant0.triton__0d1d2d3d4d5d6d7d89101112de --------------------------
	.section	.nv.constant0.triton__0d1d2d3d4d5d6d7d89101112de,"a",@progbits
	.align	4
.nv.constant0.triton__0d1d2d3d4d5d6d7d89101112de:
	.zero		436


//--------------------- .text.triton__0d1d2d3d4d5d6d7d89101112de --------------------------
	.section	.text.triton__0d1d2d3d4d5d6d7d89101112de,"ax",@progbits
	.sectionflags	@"SHF_BARRIERS=1"
	.sectioninfo	@"SHI_REGISTERS=58"
	.align	128
        .global         triton__0d1d2d3d4d5d6d7d89101112de
        .type           triton__0d1d2d3d4d5d6d7d89101112de,@function
        .size           triton__0d1d2d3d4d5d6d7d89101112de,(.L_x_1 - triton__0d1d2d3d4d5d6d7d89101112de)
        .other          triton__0d1d2d3d4d5d6d7d89101112de,@"STO_CUDA_ENTRY STV_DEFAULT"
triton__0d1d2d3d4d5d6d7d89101112de:
.text.triton__0d1d2d3d4d5d6d7d89101112de:
[----:B------:R-:W-:-:S02]  /*0000*/  MOV R1, c[0x0][0x28] ;  /* 0x00000a0000017a02 */ /* 0x000fc40000000f00 */
[----:B------:R-:W0:Y:S01]  /*0010*/  S2R R7, SR_TID.X ;  /* 0x0000000000077919 */ /* 0x000e220000002100 */
[----:B------:R-:W1:Y:S01]  /*0020*/  S2UR UR4, SR_CTAID.Y ;  /* 0x00000000000479c3 */ /* 0x000e620000002600 */
[----:B------:R-:W-:Y:S01]  /*0030*/  CS2R R20, SRZ ;  /* 0x0000000000147805 */ /* 0x000fe2000001ff00 */
[----:B------:R-:W-:Y:S01]  /*0040*/  CS2R R22, SRZ ;  /* 0x0000000000167805 */ /* 0x000fe2000001ff00 */
[----:B------:R-:W2:Y:S01]  /*0050*/  S2R R0, SR_CTAID.Z ;  /* 0x0000000000007919 */ /* 0x000ea20000002700 */
[----:B------:R-:W-:Y:S01]  /*0060*/  CS2R R28, SRZ ;  /* 0x00000000001c7805 */ /* 0x000fe2000001ff00 */
[----:B------:R-:W-:Y:S02]  /*0070*/  ULDC.64 UR6, c[0x0][0x118] ;  /* 0x0000460000067ab9 */ /* 0x000fe40000000a00 */
[----:B------:R-:W3:Y:S01]  /*0080*/  S2R R2, SR_CTAID.X ;  /* 0x0000000000027919 */ /* 0x000ee20000002500 */
[--C-:B0-----:R-:W-:Y:S02]  /*0090*/  SHF.R.U32.HI R5, RZ, 0x5, R7.reuse ;  /* 0x00000005ff057819 */ /* 0x101fe40000011607 */
[----:B------:R-:W-:-:S02]  /*00a0*/  SHF.R.U32.HI R4, RZ, 0x1, R7 ;  /* 0x00000001ff047819 */ /* 0x000fc40000011607 */
[----:B------:R-:W-:Y:S02]  /*00b0*/  SGXT.U32 R5, R5, 0x3 ;  /* 0x000000030505781a */ /* 0x000fe40000000000 */
[----:B--2---:R-:W-:Y:S02]  /*00c0*/  IADD3 R0, R0, 0x1, RZ ;  /* 0x0000000100007810 */ /* 0x004fe40007ffe0ff */
[----:B------:R-:W-:Y:S01]  /*00d0*/  SHF.L.U32 R9, R7, 0x3, RZ ;  /* 0x0000000307097819 */ /* 0x000fe200000006ff */
[----:B------:R-:W-:Y:S01]  /*00e0*/  IMAD.SHL.U32 R3, R5, 0x10, RZ ;  /* 0x0000001005037824 */ /* 0x000fe200078e00ff */
[----:B------:R-:W-:Y:S01]  /*00f0*/  SGXT.U32 R4, R4, 0x4 ;  /* 0x000000040404781a */ /* 0x000fe20000000000 */
[----:B---3--:R-:W-:Y:S01]  /*0100*/  IMAD.SHL.U32 R2, R2, 0x10, RZ ;  /* 0x0000001002027824 */ /* 0x008fe200078e00ff */
[----:B------:R-:W-:Y:S01]  /*0110*/  LOP3.LUT R9, R9, 0x8, RZ, 0xc0, !PT ;  /* 0x0000000809097812 */ /* 0x000fe200078ec0ff */
[----:B-1----:R-:W-:Y:S01]  /*0120*/  IMAD R6, R0, UR4, RZ ;  /* 0x0000000400067c24 */ /* 0x002fe2000f8e02ff */
[----:B------:R-:W-:-:S02]  /*0130*/  LOP3.LUT R4, R3, R4, RZ, 0xfc, !PT ;  /* 0x0000000403047212 */ /* 0x000fc400078efcff */
[----:B------:R-:W-:Y:S01]  /*0140*/  LOP3.LUT R33, R2, R9, RZ, 0xfc, !PT ;  /* 0x0000000902217212 */ /* 0x000fe200078efcff */
[----:B------:R-:W-:Y:S01]  /*0150*/  IMAD.SHL.U32 R3, R6, 0x100, RZ ;  /* 0x0000010006037824 */ /* 0x000fe200078e00ff */
[----:B------:R-:W-:Y:S02]  /*0160*/  MOV R0, 0x2 ;  /* 0x0000000200007802 */ /* 0x000fe40000000f00 */
[----:B------:R-:W-:Y:S02]  /*0170*/  ISETP.GE.AND P0, PT, R33, 0x140, PT ;  /* 0x000001402100780c */ /* 0x000fe40003f06270 */
[----:B------:R-:W-:Y:S01]  /*0180*/  LOP3.LUT R41, R3, R4, RZ, 0xfc, !PT ;  /* 0x0000000403297212 */ /* 0x000fe200078efcff */
[----:B------:R-:W-:Y:S01]  /*0190*/  CS2R R30, SRZ ;  /* 0x00000000001e7805 */ /* 0x000fe2000001ff00 */
[----:B------:R-:W-:Y:S02]  /*01a0*/  IMAD.WIDE R10, R33, R0, c[0x0][0x180] ;  /* 0x00006000210a7625 */ /* 0x000fe400078e0200 */
[----:B------:R-:W-:-:S02]  /*01b0*/  ISETP.LT.AND P1, PT, R41, c[0x0][0x1ac], !P0 ;  /* 0x00006b0029007a0c */ /* 0x000fc40004721270 */
[----:B------:R-:W-:Y:S01]  /*01c0*/  IMAD R41, R41, 0x140, R33 ;  /* 0x0000014029297824 */ /* 0x000fe200078e0221 */
[----:B------:R-:W-:-:S03]  /*01d0*/  CS2R R24, SRZ ;  /* 0x0000000000187805 */ /* 0x000fc6000001ff00 */
[CC--:B------:R-:W-:Y:S01]  /*01e0*/  IMAD.WIDE R12, R41.reuse, R0.reuse, c[0x0][0x178] ;  /* 0x00005e00290c7625 */ /* 0x0c0fe200078e0200 */
[----:B------:R-:W-:Y:S01]  /*01f0*/  CS2R R26, SRZ ;  /* 0x00000000001a7805 */ /* 0x000fe2000001ff00 */
[----:B------:R0:W2:Y:S02]  /*0200*/  @!P0 LDG.E.EL.128 R20, [R10.64] ;  /* 0x000000060a148981 */ /* 0x0000a4000c2e1d00 */
[----:B------:R-:W-:-:S03]  /*0210*/  IMAD.WIDE R14, R41, R0, c[0x0][0x188] ;  /* 0x00006200290e7625 */ /* 0x000fc600078e0200 */
[----:B------:R1:W3:Y:S01]  /*0220*/  @P1 LDG.E.EL.128 R28, [R12.64] ;  /* 0x000000060c1c1981 */ /* 0x0002e2000c2e1d00 */
[----:B------:R-:W-:Y:S01]  /*0230*/  CS2R R16, SRZ ;  /* 0x0000000000107805 */ /* 0x000fe2000001ff00 */
[----:B------:R-:W-:Y:S01]  /*0240*/  CS2R R18, SRZ ;  /* 0x0000000000127805 */ /* 0x000fe2000001ff00 */
[----:B------:R-:W-:Y:S01]  /*0250*/  CS2R R36, SRZ ;  /* 0x0000000000247805 */ /* 0x000fe2000001ff00 */
[----:B------:R4:W5:Y:S01]  /*0260*/  @P1 LDG.E.EL.128 R24, [R14.64] ;  /* 0x000000060e181981 */ /* 0x000962000c2e1d00 */
[----:B------:R-:W-:Y:S01]  /*0270*/  CS2R R38, SRZ ;  /* 0x0000000000267805 */ /* 0x000fe2000001ff00 */
[----:B0-----:R-:W-:-:S04]  /*0280*/  IMAD.WIDE R10, R33, R0, c[0x0][0x168] ;  /* 0x00005a00210a7625 */ /* 0x001fc800078e0200 */
[CC--:B------:R-:W-:Y:S01]  /*0290*/  IMAD.WIDE R42, R41.reuse, R0.reuse, c[0x0][0x160] ;  /* 0x00005800292a7625 */ /* 0x0c0fe200078e0200 */
[----:B-1----:R-:W-:Y:S01]  /*02a0*/  CS2R R12, SRZ ;  /* 0x00000000000c7805 */ /* 0x002fe2000001ff00 */
[----:B------:R0:W5:Y:S01]  /*02b0*/  @!P0 LDG.E.EL.128 R16, [R10.64] ;  /* 0x000000060a108981 */ /* 0x000162000c2e1d00 */
[----:B----4-:R-:W-:Y:S01]  /*02c0*/  CS2R R14, SRZ ;  /* 0x00000000000e7805 */ /* 0x010fe2000001ff00 */
[CC--:B------:R-:W-:Y:S02]  /*02d0*/  IMAD.WIDE R44, R41.reuse, R0.reuse, c[0x0][0x170] ;  /* 0x00005c00292c7625 */ /* 0x0c0fe400078e0200 */
[----:B------:R1:W4:Y:S04]  /*02e0*/  @P1 LDG.E.EL.128 R36, [R42.64] ;  /* 0x000000062a241981 */ /* 0x000328000c2e1d00 */
[----:B------:R0:W4:Y:S01]  /*02f0*/  @P1 LDG.E.EL.128 R12, [R44.64] ;  /* 0x000000062c0c1981 */ /* 0x000122000c2e1d00 */
[----:B------:R-:W-:Y:S01]  /*0300*/  CS2R R32, SRZ ;  /* 0x0000000000207805 */ /* 0x000fe2000001ff00 */
[----:B------:R-:W-:Y:S01]  /*0310*/  CS2R R34, SRZ ;  /* 0x0000000000227805 */ /* 0x000fe2000001ff00 */
[----:B------:R-:W-:-:S05]  /*0320*/  IMAD.WIDE R46, R41, R0, c[0x0][0x190] ;  /* 0x00006400292e7625 */ /* 0x000fca00078e0200 */
[----:B------:R3:W4:Y:S01]  /*0330*/  @P1 LDG.E.EL.128 R32, [R46.64] ;  /* 0x000000062e201981 */ /* 0x000722000c2e1d00 */
[----:B------:R-:W-:Y:S01]  /*0340*/  IADD3 R41, R41, 0xa000, RZ ;  /* 0x0000a00029297810 */ /* 0x000fe20007ffe0ff */
[--C-:B--2---:R-:W-:Y:S02]  /*0350*/  HADD2.F32 R6, -RZ, R21.reuse.H0_H0 ;  /* 0x20000015ff067230 */ /* 0x104fe40000004100 */
[----:B0-----:R-:W-:Y:S02]  /*0360*/  HADD2.F32 R11, -RZ, R20.H0_H0 ;  /* 0x20000014ff0b7230 */ /* 0x001fe40000004100 */
[----:B------:R-:W-:Y:S02]  /*0370*/  HADD2.F32 R21, -RZ, R21.H1_H1 ;  /* 0x30000015ff157230 */ /* 0x000fe40000004100 */
[--C-:B---3--:R-:W-:Y:S02]  /*0380*/  HADD2.F32 R47, -RZ, R29.reuse.H0_H0 ;  /* 0x2000001dff2f7230 */ /* 0x108fe40000004100 */
[----:B-1----:R-:W-:-:S02]  /*0390*/  HADD2.F32 R42, -RZ, R29.H1_H1 ;  /* 0x3000001dff2a7230 */ /* 0x002fc40000004100 */
[----:B------:R-:W-:Y:S01]  /*03a0*/  HADD2.F32 R20, -RZ, R20.H1_H1 ;  /* 0x30000014ff147230 */ /* 0x000fe20000004100 */
[----:B------:R-:W-:Y:S01]  /*03b0*/  FADD R47, R47, R6 ;  /* 0x000000062f2f7221 */ /* 0x000fe20000000000 */
[----:B------:R-:W-:Y:S01]  /*03c0*/  HADD2.F32 R8, -RZ, R22.H0_H0 ;  /* 0x20000016ff087230 */ /* 0x000fe20000004100 */
[----:B------:R-:W-:Y:S01]  /*03d0*/  FADD R42, R42, R21 ;  /* 0x000000152a2a7221 */ /* 0x000fe20000000000 */
[----:B------:R-:W-:Y:S02]  /*03e0*/  HADD2.F32 R45, -RZ, R28.H1_H1 ;  /* 0x3000001cff2d7230 */ /* 0x000fe40000004100 */
[----:B------:R-:W-:Y:S02]  /*03f0*/  HADD2.F32 R29, -RZ, R30.H0_H0 ;  /* 0x2000001eff1d7230 */ /* 0x000fe40000004100 */
[----:B------:R-:W-:Y:S01]  /*0400*/  HADD2.F32 R40, -RZ, R28.H0_H0 ;  /* 0x2000001cff287230 */ /* 0x000fe20000004100 */
[----:B------:R-:W-:Y:S01]  /*0410*/  FADD R45, R45, R20 ;  /* 0x000000142d2d7221 */ /* 0x000fe20000000000 */
[----:B------:R-:W-:Y:S01]  /*0420*/  HADD2.F32 R10, -RZ, R23.H0_H0 ;  /* 0x20000017ff0a7230 */ /* 0x000fe20000004100 */
[----:B------:R-:W-:Y:S01]  /*0430*/  FADD R29, R29, R8 ;  /* 0x000000081d1d7221 */ /* 0x000fe20000000000 */
[--C-:B-----5:R-:W-:Y:S01]  /*0440*/  HADD2.F32 R43, -RZ, R24.reuse.H0_H0 ;  /* 0x20000018ff2b7230 */ /* 0x120fe20000004100 */
[----:B------:R-:W-:Y:S01]  /*0450*/  FADD R40, R40, R11 ;  /* 0x0000000b28287221 */ /* 0x000fe20000000000 */
[----:B------:R-:W-:-:S02]  /*0460*/  HADD2.F32 R28, -RZ, R24.H1_H1 ;  /* 0x30000018ff1c7230 */ /* 0x000fc40000004100 */
[----:B------:R-:W-:Y:S01]  /*0470*/  HADD2.F32 R48, -RZ, R25.H0_H0 ;  /* 0x20000019ff307230 */ /* 0x000fe20000004100 */
[----:B------:R-:W-:Y:S01]  /*0480*/  FFMA R43, R43, 0.125, R40 ;  /* 0x3e0000002b2b7823 */ /* 0x000fe20000000028 */
[----:B------:R-:W-:Y:S01]  /*0490*/  HADD2.F32 R23, -RZ, R23.H1_H1 ;  /* 0x30000017ff177230 */ /* 0x000fe20000004100 */
[----:B------:R-:W-:Y:S01]  /*04a0*/  FFMA R28, R28, 0.125, R45 ;  /* 0x3e0000001c1c7823 */ /* 0x000fe2000000002d */
[----:B------:R-:W-:Y:S01]  /*04b0*/  HADD2.F32 R49, -RZ, R30.H1_H1 ;  /* 0x3000001eff317230 */ /* 0x000fe20000004100 */
[----:B------:R-:W-:Y:S01]  /*04c0*/  FFMA R48, R48, 0.125, R47 ;  /* 0x3e00000030307823 */ /* 0x000fe2000000002f */
[----:B------:R-:W-:Y:S02]  /*04d0*/  HADD2.F32 R24, -RZ, R31.H1_H1 ;  /* 0x3000001fff187230 */ /* 0x000fe40000004100 */
[----:B------:R-:W-:Y:S02]  /*04e0*/  HADD2.F32 R25, -RZ, R25.H1_H1 ;  /* 0x30000019ff197230 */ /* 0x000fe40000004100 */
[----:B------:R-:W-:Y:S01]  /*04f0*/  HADD2.F32 R30, -RZ, R26.H0_H0 ;  /* 0x2000001aff1e7230 */ /* 0x000fe20000004100 */
[----:B------:R-:W-:Y:S01]  /*0500*/  FADD R24, R24, R23 ;  /* 0x0000001718187221 */ /* 0x000fe20000000000 */
[----:B------:R-:W-:Y:S01]  /*0510*/  HADD2.F32 R22, -RZ, R22.H1_H1 ;  /* 0x30000016ff167230 */ /* 0x000fe20000004100 */
[----:B------:R-:W-:Y:S01]  /*0520*/  FFMA R47, R25, 0.125, R42 ;  /* 0x3e000000192f7823 */ /* 0x000fe2000000002a */
[--C-:B------:R-:W-:Y:S01]  /*0530*/  HADD2.F32 R44, -RZ, R27.reuse.H0_H0 ;  /* 0x2000001bff2c7230 */ /* 0x100fe20000004100 */
[----:B------:R-:W-:Y:S01]  /*0540*/  FFMA R42, R30, 0.125, R29 ;  /* 0x3e0000001e2a7823 */ /* 0x000fe2000000001d */
[----:B------:R-:W-:-:S02]  /*0550*/  HADD2.F32 R27, -RZ, R27.H1_H1 ;  /* 0x3000001bff1b7230 */ /* 0x000fc40000004100 */
[----:B------:R-:W-:Y:S02]  /*0560*/  HADD2.F32 R46, -RZ, R16.H0_H0 ;  /* 0x20000010ff2e7230 */ /* 0x000fe40000004100 */
[----:B----4-:R-:W-:Y:S02]  /*0570*/  HADD2.F32 R25, -RZ, R36.H0_H0 ;  /* 0x20000024ff197230 */ /* 0x010fe40000004100 */
[----:B------:R-:W-:Y:S01]  /*0580*/  HADD2.F32 R45, -RZ, R26.H1_H1 ;  /* 0x3000001aff2d7230 */ /* 0x000fe20000004100 */
[----:B------:R-:W-:Y:S01]  /*0590*/  FADD R26, R49, R22 ;  /* 0x00000016311a7221 */ /* 0x000fe20000000000 */
[----:B------:R-:W-:Y:S01]  /*05a0*/  HADD2.F32 R29, -RZ, R16.H1_H1 ;  /* 0x30000010ff1d7230 */ /* 0x000fe20000004100 */
[----:B------:R-:W-:Y:S01]  /*05b0*/  FFMA R49, R27, 0.125, R24 ;  /* 0x3e0000001b317823 */ /* 0x000fe20000000018 */
[----:B------:R-:W-:Y:S01]  /*05c0*/  HADD2.F32 R36, -RZ, R36.H1_H1 ;  /* 0x30000024ff247230 */ /* 0x000fe20000004100 */
[----:B------:R-:W-:Y:S01]  /*05d0*/  FADD R25, R25, R46 ;  /* 0x0000002e19197221 */ /* 0x000fe20000000000 */
[--C-:B------:R-:W-:Y:S01]  /*05e0*/  HADD2.F32 R24, -RZ, R12.reuse.H0_H0 ;  /* 0x2000000cff187230 */ /* 0x100fe20000004100 */
[----:B------:R-:W-:Y:S01]  /*05f0*/  FFMA R45, R45, 0.125, R26 ;  /* 0x3e0000002d2d7823 */ /* 0x000fe2000000001a */
[----:B------:R-:W-:Y:S01]  /*0600*/  HADD2.F32 R12, -RZ, R12.H1_H1 ;  /* 0x3000000cff0c7230 */ /* 0x000fe20000004100 */
[----:B------:R-:W-:Y:S01]  /*0610*/  FADD R27, R36, R29 ;  /* 0x0000001d241b7221 */ /* 0x000fe20000000000 */
[----:B------:R-:W-:Y:S01]  /*0620*/  HADD2.F32 R51, -RZ, R31.H0_H0 ;  /* 0x2000001fff337230 */ /* 0x000fe20000004100 */
[----:B------:R-:W-:Y:S01]  /*0630*/  FFMA R24, R24, 0.125, R25 ;  /* 0x3e00000018187823 */ /* 0x000fe20000000019 */
[----:B------:R-:W-:Y:S01]  /*0640*/  HADD2.F32 R31, -RZ, R17.H1_H1 ;  /* 0x30000011ff1f7230 */ /* 0x000fe20000004100 */
[----:B------:R-:W-:Y:S01]  /*0650*/  FFMA R25, R12, 0.125, R27 ;  /* 0x3e0000000c197823 */ /* 0x000fe2000000001b */
[----:B------:R-:W-:Y:S01]  /*0660*/  HADD2.F32 R12, -RZ, R37.H1_H1 ;  /* 0x30000025ff0c7230 */ /* 0x000fe20000004100 */
[----:B------:R-:W-:Y:S01]  /*0670*/  FADD R51, R51, R10 ;  /* 0x0000000a33337221 */ /* 0x000fe20000000000 */
[----:B------:R-:W-:-:S02]  /*0680*/  HADD2.F32 R26, -RZ, R13.H0_H0 ;  /* 0x2000000dff1a7230 */ /* 0x000fc40000004100 */
[----:B------:R-:W-:Y:S01]  /*0690*/  HADD2.F32 R27, -RZ, R13.H1_H1 ;  /* 0x3000000dff1b7230 */ /* 0x000fe20000004100 */
[----:B------:R-:W-:Y:S01]  /*06a0*/  FADD R12, R12, R31 ;  /* 0x0000001f0c0c7221 */ /* 0x000fe20000000000 */
[----:B------:R-:W-:Y:S01]  /*06b0*/  HADD2.F32 R50, -RZ, R18.H1_H1 ;  /* 0x30000012ff327230 */ /* 0x000fe20000004100 */
[----:B------:R-:W-:Y:S01]  /*06c0*/  FFMA R44, R44, 0.125, R51 ;  /* 0x3e0000002c2c7823 */ /* 0x000fe20000000033 */
[----:B------:R-:W-:Y:S01]  /*06d0*/  HADD2.F32 R13, -RZ, R38.H1_H1 ;  /* 0x30000026ff0d7230 */ /* 0x000fe20000004100 */
[----:B------:R-:W-:Y:S01]  /*06e0*/  FFMA R27, R27, 0.125, R12 ;  /* 0x3e0000001b1b7823 */ /* 0x000fe2000000000c */
[----:B------:R-:W-:Y:S02]  /*06f0*/  HADD2.F32 R52, -RZ, R19.H0_H0 ;  /* 0x20000013ff347230 */ /* 0x000fe40000004100 */
[----:B------:R-:W-:Y:S01]  /*0700*/  HADD2.F32 R30, -RZ, R17.H0_H0 ;  /* 0x20000011ff1e7230 */ /* 0x000fe20000004100 */
[----:B------:R-:W-:Y:S01]  /*0710*/  FADD R12, R13, R50 ;  /* 0x000000320d0c7221 */ /* 0x000fe20000000000 */
[----:B------:R-:W-:-:S02]  /*0720*/  HADD2.F32 R13, -RZ, R39.H0_H0 ;  /* 0x20000027ff0d7230 */ /* 0x000fc40000004100 */
[----:B------:R-:W-:Y:S02]  /*0730*/  HADD2.F32 R51, -RZ, R37.H0_H0 ;  /* 0x20000025ff337230 */ /* 0x000fe40000004100 */
[----:B------:R-:W-:Y:S01]  /*0740*/  HADD2.F32 R17, -RZ, R38.H0_H0 ;  /* 0x20000026ff117230 */ /* 0x000fe20000004100 */
[----:B------:R-:W-:Y:S01]  /*0750*/  FADD R13, R13, R52 ;  /* 0x000000340d0d7221 */ /* 0x000fe20000000000 */
[----:B------:R-:W-:Y:S01]  /*0760*/  HADD2.F32 R37, -RZ, R14.H1_H1 ;  /* 0x3000000eff257230 */ /* 0x000fe20000004100 */
[----:B------:R-:W-:Y:S01]  /*0770*/  FADD R51, R51, R30 ;  /* 0x0000001e33337221 */ /* 0x000fe20000000000 */
[----:B------:R-:W-:Y:S02]  /*0780*/  HADD2.F32 R38, -RZ, R15.H0_H0 ;  /* 0x2000000fff267230 */ /* 0x000fe40000004100 */
[----:B------:R-:W-:Y:S01]  /*0790*/  HADD2.F32 R53, -RZ, R19.H1_H1 ;  /* 0x30000013ff357230 */ /* 0x000fe20000004100 */
[----:B------:R-:W-:Y:S01]  /*07a0*/  FFMA R37, R37, 0.125, R12 ;  /* 0x3e00000025257823 */ /* 0x000fe2000000000c */
[----:B------:R-:W-:Y:S01]  /*07b0*/  HADD2.F32 R12, -RZ, R39.H1_H1 ;  /* 0x30000027ff0c7230 */ /* 0x000fe20000004100 */
[----:B------:R-:W-:Y:S01]  /*07c0*/  FFMA R38, R38, 0.125, R13 ;  /* 0x3e00000026267823 */ /* 0x000fe2000000000d */
[----:B------:R-:W-:Y:S01]  /*07d0*/  LOP3.LUT R13, R3, 0x80, R4, 0xfe, !PT ;  /* 0x00000080030d7812 */ /* 0x000fe200078efe04 */
[----:B------:R-:W-:Y:S01]  /*07e0*/  HADD2.F32 R40, -RZ, R18.H0_H0 ;  /* 0x20000012ff287230 */ /* 0x000fe20000004100 */
[----:B------:R-:W-:Y:S01]  /*07f0*/  FFMA R26, R26, 0.125, R51 ;  /* 0x3e0000001a1a7823 */ /* 0x000fe20000000033 */
[----:B------:R-:W-:Y:S01]  /*0800*/  HADD2.F32 R36, -RZ, R14.H0_H0 ;  /* 0x2000000eff247230 */ /* 0x000fe20000004100 */
[----:B------:R-:W-:Y:S01]  /*0810*/  FADD R14, R12, R53 ;  /* 0x000000350c0e7221 */ /* 0x000fe20000000000 */
[----:B------:R-:W-:Y:S01]  /*0820*/  ISETP.LT.AND P0, PT, R13, c[0x0][0x1ac], !P0 ;  /* 0x00006b000d007a0c */ /* 0x000fe20004701270 */
[----:B------:R-:W-:Y:S01]  /*0830*/  HADD2.F32 R39, -RZ, R15.H1_H1 ;  /* 0x3000000fff277230 */ /* 0x000fe20000004100 */
[----:B------:R-:W-:Y:S01]  /*0840*/  FADD R17, R17, R40 ;  /* 0x0000002811117221 */ /* 0x000fe20000000000 */
[----:B------:R-:W-:-:S03]  /*0850*/  HADD2.F32 R12, -RZ, R32.H0_H0 ;  /* 0x20000020ff0c7230 */ /* 0x000fc60000004100 */
[----:B------:R-:W-:Y:S01]  /*0860*/  FFMA R39, R39, 0.125, R14 ;  /* 0x3e00000027277823 */ /* 0x000fe2000000000e */
[----:B------:R-:W-:Y:S01]  /*0870*/  FFMA R36, R36, 0.125, R17 ;  /* 0x3e00000024247823 */ /* 0x000fe20000000011 */
[----:B------:R-:W-:Y:S01]  /*0880*/  FADD R43, R12, R43 ;  /* 0x0000002b0c2b7221 */ /* 0x000fe20000000000 */
[----:B------:R-:W-:Y:S01]  /*0890*/  CS2R R14, SRZ ;  /* 0x00000000000e7805 */ /* 0x000fe2000001ff00 */
[----:B------:R-:W-:Y:S01]  /*08a0*/  CS2R R12, SRZ ;  /* 0x00000000000c7805 */ /* 0x000fe2000001ff00 */
[----:B------:R-:W-:-:S05]  /*08b0*/  IMAD.WIDE R16, R41, R0, c[0x0][0x160] ;  /* 0x0000580029107625 */ /* 0x000fca00078e0200 */
[----:B------:R0:W2:Y:S01]  /*08c0*/  @P0 LDG.E.EL.128 R12, [R16.64] ;  /* 0x00000006100c0981 */ /* 0x0000a2000c2e1d00 */
[----:B------:R-:W-:Y:S02]  /*08d0*/  HADD2.F32 R19, -RZ, R32.H1_H1 ;  /* 0x30000020ff137230 */ /* 0x000fe40000004100 */
[--C-:B------:R-:W-:Y:S02]  /*08e0*/  HADD2.F32 R51, -RZ, R33.reuse.H0_H0 ;  /* 0x20000021ff337230 */ /* 0x100fe40000004100 */
[----:B------:R-:W-:Y:S01]  /*08f0*/  HADD2.F32 R18, -RZ, R33.H1_H1 ;  /* 0x30000021ff127230 */ /* 0x000fe20000004100 */
[----:B------:R-:W-:Y:S01]  /*0900*/  FADD R32, R19, R28 ;  /* 0x0000001c13207221 */ /* 0x000fe20000000000 */
[--C-:B------:R-:W-:Y:S01]  /*0910*/  HADD2.F32 R33, -RZ, R34.reuse.H0_H0 ;  /* 0x20000022ff217230 */ /* 0x100fe20000004100 */
[----:B------:R-:W-:Y:S01]  /*0920*/  FADD R51, R51, R48 ;  /* 0x0000003033337221 */ /* 0x000fe20000000000 */
[----:B------:R-:W-:Y:S01]  /*0930*/  HADD2.F32 R28, -RZ, R34.H1_H1 ;  /* 0x30000022ff1c7230 */ /* 0x000fe20000004100 */
[----:B------:R-:W-:Y:S01]  /*0940*/  FADD R34, R18, R47 ;  /* 0x0000002f12227221 */ /* 0x000fe20000000000 */
[--C-:B0-----:R-:W-:Y:S01]  /*0950*/  HADD2.F32 R17, -RZ, R35.reuse.H0_H0 ;  /* 0x20000023ff117230 */ /* 0x101fe20000004100 */
[----:B------:R-:W-:Y:S01]  /*0960*/  FADD R33, R33, R42 ;  /* 0x0000002a21217221 */ /* 0x000fe20000000000 */
[----:B------:R-:W-:Y:S01]  /*0970*/  HADD2.F32 R16, -RZ, R35.H1_H1 ;  /* 0x30000023ff107230 */ /* 0x000fe20000004100 */
[----:B------:R-:W-:-:S02]  /*0980*/  FADD R42, R28, R45 ;  /* 0x0000002d1c2a7221 */ /* 0x000fc40000000000 */
[----:B------:R-:W-:Y:S02]  /*0990*/  FADD R35, R17, R44 ;  /* 0x0000002c11237221 */ /* 0x000fe40000000000 */
[----:B------:R-:W-:Y:S02]  /*09a0*/  FADD R44, R16, R49 ;  /* 0x00000031102c7221 */ /* 0x000fe40000000000 */
[----:B------:R-:W-:Y:S01]  /*09b0*/  CS2R R16, SRZ ;  /* 0x0000000000107805 */ /* 0x000fe2000001ff00 */
[----:B--2---:R-:W-:-:S05]  /*09c0*/  HADD2.F32 R19, -RZ, R12.H0_H0 ;  /* 0x2000000cff137230 */ /* 0x004fca0000004100 */
[----:B------:R-:W-:Y:S01]  /*09d0*/  FADD R28, R46, R19 ;  /* 0x000000132e1c7221 */ /* 0x000fe20000000000 */
[----:B------:R-:W-:Y:S01]  /*09e0*/  IMAD.WIDE R46, R41, R0, c[0x0][0x170] ;  /* 0x00005c00292e7625 */ /* 0x000fe200078e0200 */
[----:B------:R-:W-:-:S06]  /*09f0*/  CS2R R18, SRZ ;  /* 0x0000000000127805 */ /* 0x000fcc000001ff00 */
[----:B------:R-:W2:Y:S01]  /*0a00*/  @P0 LDG.E.EL.128 R16, [R46.64] ;  /* 0x000000062e100981 */ /* 0x000ea2000c2e1d00 */
[----:B------:R-:W-:Y:S02]  /*0a10*/  HADD2.F32 R48, -RZ, R12.H1_H1 ;  /* 0x3000000cff307230 */ /* 0x000fe40000004100 */
[--C-:B------:R-:W-:Y:S02]  /*0a20*/  HADD2.F32 R45, -RZ, R13.reuse.H0_H0 ;  /* 0x2000000dff2d7230 */ /* 0x100fe40000004100 */
[----:B------:R-:W-:Y:S01]  /*0a30*/  HADD2.F32 R12, -RZ, R13.H1_H1 ;  /* 0x3000000dff0c7230 */ /* 0x000fe20000004100 */
[----:B------:R-:W-:Y:S01]  /*0a40*/  FADD R48, R29, R48 ;  /* 0x000000301d307221 */ /* 0x000fe20000000000 */
[--C-:B------:R-:W-:Y:S01]  /*0a50*/  HADD2.F32 R13, -RZ, R14.reuse.H1_H1 ;  /* 0x3000000eff0d7230 */ /* 0x100fe20000004100 */
[----:B------:R-:W-:Y:S01]  /*0a60*/  FADD R45, R30, R45 ;  /* 0x0000002d1e2d7221 */ /* 0x000fe20000000000 */
[----:B------:R-:W-:Y:S01]  /*0a70*/  HADD2.F32 R49, -RZ, R14.H0_H0 ;  /* 0x2000000eff317230 */ /* 0x000fe20000004100 */
[----:B------:R-:W-:Y:S01]  /*0a80*/  FADD R31, R31, R12 ;  /* 0x0000000c1f1f7221 */ /* 0x000fe20000000000 */
[--C-:B------:R-:W-:Y:S01]  /*0a90*/  HADD2.F32 R29, -RZ, R15.reuse.H0_H0 ;  /* 0x2000000fff1d7230 */ /* 0x100fe20000004100 */
[----:B------:R-:W-:Y:S01]  /*0aa0*/  FADD R30, R50, R13 ;  /* 0x0000000d321e7221 */ /* 0x000fe20000000000 */
[----:B------:R-:W-:Y:S01]  /*0ab0*/  HADD2.F32 R12, -RZ, R15.H1_H1 ;  /* 0x3000000fff0c7230 */ /* 0x000fe20000004100 */
[----:B------:R-:W-:Y:S01]  /*0ac0*/  FADD R49, R40, R49 ;  /* 0x0000003128317221 */ /* 0x000fe20000000000 */
[----:B------:R-:W-:Y:S01]  /*0ad0*/  CS2R R14, SRZ ;  /* 0x00000000000e7805 */ /* 0x000fe2000001ff00 */
[----:B------:R-:W-:-:S02]  /*0ae0*/  FADD R50, R52, R29 ;  /* 0x0000001d34327221 */ /* 0x000fc40000000000 */
[----:B------:R-:W-:Y:S01]  /*0af0*/  FADD R52, R53, R12 ;  /* 0x0000000c35347221 */ /* 0x000fe20000000000 */
[----:B--2---:R-:W-:-:S05]  /*0b00*/  HADD2.F32 R13, -RZ, R16.H0_H0 ;  /* 0x20000010ff0d7230 */ /* 0x004fca0000004100 */
[----:B------:R-:W-:Y:S01]  /*0b10*/  FFMA R40, R13, 0.125, R28 ;  /* 0x3e0000000d287823 */ /* 0x000fe2000000001c */
[----:B------:R-:W-:Y:S01]  /*0b20*/  IMAD.WIDE R28, R41, R0, c[0x0][0x178] ;  /* 0x00005e00291c7625 */ /* 0x000fe200078e0200 */
[----:B------:R-:W-:-:S06]  /*0b30*/  CS2R R12, SRZ ;  /* 0x00000000000c7805 */ /* 0x000fcc000001ff00 */
[----:B------:R0:W2:Y:S01]  /*0b40*/  @P0 LDG.E.EL.128 R12, [R28.64] ;  /* 0x000000061c0c0981 */ /* 0x0000a2000c2e1d00 */
[----:B------:R-:W-:Y:S02]  /*0b50*/  HADD2.F32 R47, -RZ, R16.H1_H1 ;  /* 0x30000010ff2f7230 */ /* 0x000fe40000004100 */
[----:B------:R-:W-:-:S03]  /*0b60*/  HADD2.F32 R16, -RZ, R17.H0_H0 ;  /* 0x20000011ff107230 */ /* 0x000fc60000004100 */
[----:B------:R-:W-:Y:S01]  /*0b70*/  FFMA R46, R47, 0.125, R48 ;  /* 0x3e0000002f2e7823 */ /* 0x000fe20000000030 */
[----:B------:R-:W-:Y:S01]  /*0b80*/  HADD2.F32 R48, -RZ, R17.H1_H1 ;  /* 0x30000011ff307230 */ /* 0x000fe20000004100 */
[----:B------:R-:W-:Y:S01]  /*0b90*/  FFMA R45, R16, 0.125, R45 ;  /* 0x3e000000102d7823 */ /* 0x000fe2000000002d */
[--C-:B------:R-:W-:Y:S02]  /*0ba0*/  HADD2.F32 R16, -RZ, R18.reuse.H0_H0 ;  /* 0x20000012ff107230 */ /* 0x100fe40000004100 */
[--C-:B------:R-:W-:Y:S01]  /*0bb0*/  HADD2.F32 R17, -RZ, R19.reuse.H0_H0 ;  /* 0x20000013ff117230 */ /* 0x100fe20000004100 */
[----:B------:R-:W-:Y:S01]  /*0bc0*/  FFMA R48, R48, 0.125, R31 ;  /* 0x3e00000030307823 */ /* 0x000fe2000000001f */
[----:B------:R-:W-:Y:S01]  /*0bd0*/  HADD2.F32 R19, -RZ, R19.H1_H1 ;  /* 0x30000013ff137230 */ /* 0x000fe20000004100 */
[----:B------:R-:W-:Y:S01]  /*0be0*/  FFMA R49, R16, 0.125, R49 ;  /* 0x3e00000010317823 */ /* 0x000fe20000000031 */
[----:B------:R-:W-:Y:S01]  /*0bf0*/  HADD2.F32 R47, -RZ, R18.H1_H1 ;  /* 0x30000012ff2f7230 */ /* 0x000fe20000004100 */
[----:B------:R-:W-:Y:S01]  /*0c00*/  FFMA R50, R17, 0.125, R50 ;  /* 0x3e00000011327823 */ /* 0x000fe20000000032 */
[----:B0-----:R-:W-:Y:S01]  /*0c10*/  IMAD.WIDE R28, R41, R0, c[0x0][0x188] ;  /* 0x00006200291c7625 */ /* 0x001fe200078e0200 */
[----:B------:R-:W-:-:S02]  /*0c20*/  FFMA R52, R19, 0.125, R52 ;  /* 0x3e00000013347823 */ /* 0x000fc40000000034 */
[----:B------:R-:W-:Y:S01]  /*0c30*/  CS2R R18, SRZ ;  /* 0x0000000000127805 */ /* 0x000fe2000001ff00 */
[----:B------:R-:W-:Y:S02]  /*0c40*/  FFMA R47, R47, 0.125, R30 ;  /* 0x3e0000002f2f7823 */ /* 0x000fe4000000001e */
[----:B------:R-:W-:Y:S01]  /*0c50*/  CS2R R30, SRZ ;  /* 0x00000000001e7805 */ /* 0x000fe2000001ff00 */
[----:B------:R-:W-:Y:S01]  /*0c60*/  IMAD R9, R4, 0x11, R9 ;  /* 0x0000001104097824 */ /* 0x000fe200078e0209 */
[----:B------:R-:W-:Y:S01]  /*0c70*/  SHF.L.U32 R5, R5, 0x1, RZ ;  /* 0x0000000105057819 */ /* 0x000fe200000006ff */
[----:B------:R-:W-:Y:S01]  /*0c80*/  FADD R24, R24, R43 ;  /* 0x0000002b18187221 */ /* 0x000fe20000000000 */
[----:B------:R-:W-:Y:S01]  /*0c90*/  FADD R25, R25, R32 ;  /* 0x0000002019197221 */ /* 0x000fe20000000000 */
[----:B------:R-:W-:Y:S01]  /*0ca0*/  FADD R33, R36, R33 ;  /* 0x0000002124217221 */ /* 0x000fe20000000000 */
[----:B------:R-:W-:Y:S01]  /*0cb0*/  FADD R42, R37, R42 ;  /* 0x0000002a252a7221 */ /* 0x000fe20000000000 */
[----:B------:R-:W-:Y:S01]  /*0cc0*/  FADD R44, R39, R44 ;  /* 0x0000002c272c7221 */ /* 0x000fe20000000000 */
[----:B------:R-:W-:Y:S01]  /*0cd0*/  FADD R26, R26, R51 ;  /* 0x000000331a1a7221 */ /* 0x000fe20000000000 */
[----:B------:R-:W-:Y:S01]  /*0ce0*/  FADD R27, R27, R34 ;  /* 0x000000221b1b7221 */ /* 0x000fe20000000000 */
[----:B------:R-:W-:-:S02]  /*0cf0*/  LOP3.LUT R2, R2, 0xf, R7, 0xf8, !PT ;  /* 0x0000000f02027812 */ /* 0x000fc400078ef807 */
[----:B------:R-:W-:Y:S01]  /*0d00*/  LOP3.LUT R39, R7, 0xf, RZ, 0xc0, !PT ;  /* 0x0000000f07277812 */ /* 0x000fe200078ec0ff */
[----:B--2---:R-:W-:-:S05]  /*0d10*/  HADD2.F32 R16, -RZ, R12.H0_H0 ;  /* 0x2000000cff107230 */ /* 0x004fca0000004100 */
[----:B------:R-:W-:Y:S02]  /*0d20*/  FADD R53, R11, R16 ;  /* 0x000000100b357221 */ /* 0x000fe40000000000 */
[----:B------:R-:W-:-:S06]  /*0d30*/  CS2R R16, SRZ ;  /* 0x0000000000107805 */ /* 0x000fcc000001ff00 */
[----:B------:R0:W2:Y:S01]  /*0d40*/  @P0 LDG.E.EL.128 R16, [R28.64] ;  /* 0x000000061c100981 */ /* 0x0000a2000c2e1d00 */
[----:B------:R-:W-:Y:S02]  /*0d50*/  HADD2.F32 R11, -RZ, R12.H1_H1 ;  /* 0x3000000cff0b7230 */ /* 0x000fe40000004100 */
[----:B------:R-:W-:-:S03]  /*0d60*/  HADD2.F32 R12, -RZ, R13.H1_H1 ;  /* 0x3000000dff0c7230 */ /* 0x000fc60000004100 */
[----:B------:R-:W-:Y:S01]  /*0d70*/  FADD R20, R20, R11 ;  /* 0x0000000b14147221 */ /* 0x000fe20000000000 */
[----:B------:R-:W-:Y:S01]  /*0d80*/  HADD2.F32 R11, -RZ, R13.H0_H0 ;  /* 0x2000000dff0b7230 */ /* 0x000fe20000004100 */
[----:B------:R-:W-:Y:S01]  /*0d90*/  FADD R21, R21, R12 ;  /* 0x0000000c15157221 */ /* 0x000fe20000000000 */
[----:B------:R-:W-:Y:S01]  /*0da0*/  HADD2.F32 R13, -RZ, R15.H0_H0 ;  /* 0x2000000fff0d7230 */ /* 0x000fe20000004100 */
[----:B0-----:R-:W-:Y:S02]  /*0db0*/  CS2R R28, SRZ ;  /* 0x00000000001c7805 */ /* 0x001fe4000001ff00 */
[----:B------:R-:W-:Y:S01]  /*0dc0*/  FADD R6, R6, R11 ;  /* 0x0000000b06067221 */ /* 0x000fe20000000000 */
[----:B------:R-:W-:-:S05]  /*0dd0*/  HADD2.F32 R11, -RZ, R14.H0_H0 ;  /* 0x2000000eff0b7230 */ /* 0x000fca0000004100 */
[----:B------:R-:W-:Y:S01]  /*0de0*/  FADD R8, R8, R11 ;  /* 0x0000000b08087221 */ /* 0x000fe20000000000 */
[----:B------:R-:W-:Y:S01]  /*0df0*/  HADD2.F32 R11, -RZ, R14.H1_H1 ;  /* 0x3000000eff0b7230 */ /* 0x000fe20000004100 */
[----:B------:R-:W-:-:S04]  /*0e00*/  FADD R14, R10, R13 ;  /* 0x0000000d0a0e7221 */ /* 0x000fc80000000000 */
[----:B------:R-:W-:Y:S01]  /*0e10*/  FADD R22, R22, R11 ;  /* 0x0000000b16167221 */ /* 0x000fe20000000000 */
[----:B------:R-:W-:-:S05]  /*0e20*/  IMAD.WIDE R10, R41, R0, c[0x0][0x190] ;  /* 0x00006400290a7625 */ /* 0x000fca00078e0200 */
[----:B------:R0:W3:Y:S01]  /*0e30*/  @P0 LDG.E.EL.128 R28, [R10.64] ;  /* 0x000000060a1c0981 */ /* 0x0000e2000c2e1d00 */
[----:B------:R-:W-:Y:S01]  /*0e40*/  IABS R41, c[0x0][0x1a0] ;  /* 0x0000680000297a13 */ /* 0x000fe20000000000 */
[----:B------:R-:W-:Y:S01]  /*0e50*/  IMAD.MOV.U32 R12, RZ, RZ, RZ ;  /* 0x000000ffff0c7224 */ /* 0x000fe200078e00ff */
[----:B------:R-:W-:Y:S01]  /*0e60*/  F2FP.F16.F32.PACK_AB R24, R25, R24 ;  /* 0x000000181918723e */ /* 0x000fe200000000ff */
[----:B------:R-:W-:Y:S01]  /*0e70*/  FADD R35, R38, R35 ;  /* 0x0000002326237221 */ /* 0x000fe20000000000 */
[----:B------:R-:W1:Y:S01]  /*0e80*/  I2F.RP R54, R41 ;  /* 0x0000002900367306 */ /* 0x000e620000209400 */
[----:B------:R-:W-:Y:S01]  /*0e90*/  F2FP.F16.F32.PACK_AB R33, R42, R33 ;  /* 0x000000212a21723e */ /* 0x000fe200000000ff */
[----:B------:R-:W-:Y:S01]  /*0ea0*/  ULDC UR4, c[0x0][0x1a8] ;  /* 0x00006a0000047ab9 */ /* 0x000fe20000000800 */
[----:B------:R-:W-:Y:S01]  /*0eb0*/  F2FP.F16.F32.PACK_AB R26, R27, R26 ;  /* 0x0000001a1b1a723e */ /* 0x000fe200000000ff */
[----:B------:R-:W-:Y:S01]  /*0ec0*/  ULDC UR5, c[0x0][0x1a4] ;  /* 0x0000690000057ab9 */ /* 0x000fe20000000800 */
[----:B------:R-:W-:Y:S01]  /*0ed0*/  PRMT R27, R33, 0x7632, R27 ;  /* 0x00007632211b7816 */ /* 0x000fe2000000001b */
[----:B------:R-:W-:Y:S01]  /*0ee0*/  UIMAD UR4, UR4, UR5, URZ ;  /* 0x00000005040472a4 */ /* 0x000fe2000f8e023f */
[----:B------:R-:W-:-:S02]  /*0ef0*/  PRMT R15, R26, 0x7632, R15 ;  /* 0x000076321a0f7816 */ /* 0x000fc4000000000f */
[----:B------:R-:W-:Y:S01]  /*0f00*/  F2FP.F16.F32.PACK_AB R44, R44, R35 ;  /* 0x000000232c2c723e */ /* 0x000fe200000000ff */
[----:B------:R-:W-:Y:S01]  /*0f10*/  UIMAD UR5, UR4, 0x140, URZ ;  /* 0x00000140040578a4 */ /* 0x000fe2000f8e023f */
[----:B-1----:R-:W1:Y:S02]  /*0f20*/  MUFU.RCP R54, R54 ;  /* 0x0000003600367308 */ /* 0x002e640000001000 */
[----:B-1----:R-:W-:-:S06]  /*0f30*/  IADD3 R13, R54, 0xffffffe, RZ ;  /* 0x0ffffffe360d7810 */ /* 0x002fcc0007ffe0ff */
[----:B------:R-:W1:Y:S02]  /*0f40*/  F2I.FTZ.U32.TRUNC.NTZ R13, R13 ;  /* 0x0000000d000d7305 */ /* 0x000e64000021f000 */
[----:B-1----:R-:W-:-:S05]  /*0f50*/  IADD3 R4, RZ, -R13, RZ ;  /* 0x8000000dff047210 */ /* 0x002fca0007ffe0ff */
[----:B0-----:R-:W-:Y:S01]  /*0f60*/  IMAD R11, R4, R41, RZ ;  /* 0x00000029040b7224 */ /* 0x001fe200078e02ff */
[----:B------:R-:W-:-:S03]  /*0f70*/  SHF.R.U32.HI R4, RZ, 0x4, R7 ;  /* 0x00000004ff047819 */ /* 0x000fc60000011607 */
[----:B------:R-:W-:Y:S01]  /*0f80*/  IMAD.HI.U32 R12, R13, R11, R12 ;  /* 0x0000000b0d0c7227 */ /* 0x000fe200078e000c */
[----:B------:R-:W-:Y:S02]  /*0f90*/  SGXT.U32 R4, R4, 0x1 ;  /* 0x000000010404781a */ /* 0x000fe40000000000 */
[----:B------:R-:W-:Y:S02]  /*0fa0*/  PRMT R11, R24, 0x7632, R11 ;  /* 0x00007632180b7816 */ /* 0x000fe4000000000b */
[----:B------:R-:W-:Y:S01]  /*0fb0*/  LOP3.LUT R4, R5, R4, RZ, 0xfc, !PT ;  /* 0x0000000405047212 */ /* 0x000fe200078efcff */
[----:B------:R-:W-:-:S03]  /*0fc0*/  IMAD.SHL.U32 R5, R9, 0x2, RZ ;  /* 0x0000000209057824 */ /* 0x000fc600078e00ff */
[C---:B------:R-:W-:Y:S02]  /*0fd0*/  LOP3.LUT R7, R3.reuse, R4, RZ, 0xfc, !PT ;  /* 0x0000000403077212 */ /* 0x040fe400078efcff */
[C-C-:B------:R-:W-:Y:S01]  /*0fe0*/  LOP3.LUT R38, R3.reuse, c[0x0][0x1a0], R4.reuse, 0x36, !PT ;  /* 0x0000680003267a12 */ /* 0x140fe200078e3604 */
[----:B------:R0:W-:Y:S01]  /*0ff0*/  STS.U16 [R5], R24 ;  /* 0x0000001805007388 */ /* 0x0001e20000000400 */
[----:B------:R-:W-:Y:S02]  /*1000*/  IABS R42, R7 ;  /* 0x00000007002a7213 */ /* 0x000fe40000000000 */
[----:B------:R-:W-:Y:S01]  /*1010*/  ISETP.GE.AND P1, PT, R38, RZ, PT ;  /* 0x000000ff2600720c */ /* 0x000fe20003f26270 */
[----:B------:R1:W-:Y:S01]  /*1020*/  STS.U16 [R5+0x2], R11 ;  /* 0x0000020b05007388 */ /* 0x0003e20000000400 */
[C-C-:B------:R-:W-:Y:S01]  /*1030*/  LOP3.LUT R9, R3.reuse, 0x10, R4.reuse, 0xfe, !PT ;  /* 0x0000001003097812 */ /* 0x140fe200078efe04 */
[----:B------:R-:W-:Y:S01]  /*1040*/  IMAD.HI.U32 R38, R12, R42, RZ ;  /* 0x0000002a0c267227 */ /* 0x000fe200078e00ff */
[C-C-:B------:R-:W-:Y:S01]  /*1050*/  LOP3.LUT R10, R3.reuse, 0x20, R4.reuse, 0xfe, !PT ;  /* 0x00000020030a7812 */ /* 0x140fe200078efe04 */
[----:B------:R4:W-:Y:S01]  /*1060*/  STS.U16 [R5+0x4], R26 ;  /* 0x0000041a05007388 */ /* 0x0009e20000000400 */
[----:B------:R-:W-:-:S02]  /*1070*/  LOP3.LUT R13, R3, 0x40, R4, 0xfe, !PT ;  /* 0x00000040030d7812 */ /* 0x000fc400078efe04 */
[C-C-:B0-----:R-:W-:Y:S01]  /*1080*/  LOP3.LUT R24, R3.reuse, 0x50, R4.reuse, 0xfe, !PT ;  /* 0x0000005003187812 */ /* 0x141fe200078efe04 */
[----:B------:R0:W-:Y:S01]  /*1090*/  STS.U16 [R5+0x8], R33 ;  /* 0x0000082105007388 */ /* 0x0001e20000000400 */
[C-C-:B------:R-:W-:Y:S02]  /*10a0*/  LOP3.LUT R25, R3.reuse, 0x60, R4.reuse, 0xfe, !PT ;  /* 0x0000006003197812 */ /* 0x140fe400078efe04 */
[C-C-:B-1----:R-:W-:Y:S01]  /*10b0*/  LOP3.LUT R11, R3.reuse, 0x30, R4.reuse, 0xfe, !PT ;  /* 0x00000030030b7812 */ /* 0x142fe200078efe04 */
[----:B------:R1:W-:Y:S01]  /*10c0*/  STS.U16 [R5+0xa], R27 ;  /* 0x00000a1b05007388 */ /* 0x0003e20000000400 */
[C-C-:B------:R-:W-:Y:S02]  /*10d0*/  LOP3.LUT R32, R3.reuse, 0x90, R4.reuse, 0xfe, !PT ;  /* 0x0000009003207812 */ /* 0x140fe400078efe04 */
[C-C-:B----4-:R-:W-:Y:S01]  /*10e0*/  LOP3.LUT R26, R3.reuse, 0x70, R4.reuse, 0xfe, !PT ;  /* 0x00000070031a7812 */ /* 0x150fe200078efe04 */
[----:B------:R4:W-:Y:S01]  /*10f0*/  STS.U16 [R5+0x6], R15 ;  /* 0x0000060f05007388 */ /* 0x0009e20000000400 */
[----:B------:R-:W-:-:S02]  /*1100*/  LOP3.LUT R34, R3, 0xb0, R4, 0xfe, !PT ;  /* 0x000000b003227812 */ /* 0x000fc400078efe04 */
[C-C-:B0-----:R-:W-:Y:S01]  /*1110*/  LOP3.LUT R33, R3.reuse, 0xa0, R4.reuse, 0xfe, !PT ;  /* 0x000000a003217812 */ /* 0x141fe200078efe04 */
[----:B------:R0:W-:Y:S01]  /*1120*/  STS.U16 [R5+0xc], R44 ;  /* 0x00000c2c05007388 */ /* 0x0001e20000000400 */
[C-C-:B------:R-:W-:Y:S02]  /*1130*/  LOP3.LUT R35, R3.reuse, 0xc0, R4.reuse, 0xfe, !PT ;  /* 0x000000c003237812 */ /* 0x140fe400078efe04 */
[C-C-:B-1----:R-:W-:Y:S02]  /*1140*/  LOP3.LUT R27, R3.reuse, 0x80, R4.reuse, 0xfe, !PT ;  /* 0x00000080031b7812 */ /* 0x142fe400078efe04 */
[C-C-:B------:R-:W-:Y:S02]  /*1150*/  LOP3.LUT R36, R3.reuse, 0xd0, R4.reuse, 0xfe, !PT ;  /* 0x000000d003247812 */ /* 0x140fe400078efe04 */
[C-C-:B------:R-:W-:Y:S02]  /*1160*/  LOP3.LUT R37, R3.reuse, 0xe0, R4.reuse, 0xfe, !PT ;  /* 0x000000e003257812 */ /* 0x140fe400078efe04 */
[----:B------:R-:W-:Y:S01]  /*1170*/  LOP3.LUT R3, R3, 0xf0, R4, 0xfe, !PT ;  /* 0x000000f003037812 */ /* 0x000fe200078efe04 */
[----:B------:R-:W-:Y:S01]  /*1180*/  IMAD R4, R4, 0x11, R39 ;  /* 0x0000001104047824 */ /* 0x000fe200078e0227 */
[----:B------:R-:W-:-:S02]  /*1190*/  IADD3 R39, -R38, RZ, RZ ;  /* 0x000000ff26277210 */ /* 0x000fc40007ffe1ff */
[----:B----4-:R-:W-:Y:S02]  /*11a0*/  PRMT R15, R44, 0x7632, R15 ;  /* 0x000076322c0f7816 */ /* 0x010fe4000000000f */
[----:B0-----:R-:W-:Y:S01]  /*11b0*/  IABS R44, R25 ;  /* 0x00000019002c7213 */ /* 0x001fe20000000000 */
[C---:B------:R-:W-:Y:S01]  /*11c0*/  IMAD R42, R41.reuse, R39, R42 ;  /* 0x00000027292a7224 */ /* 0x040fe200078e022a */
[----:B------:R-:W-:Y:S01]  /*11d0*/  IABS R39, R9 ;  /* 0x0000000900277213 */ /* 0x000fe20000000000 */
[----:B------:R-:W-:Y:S04]  /*11e0*/  STS.U16 [R5+0xe], R15 ;  /* 0x00000e0f05007388 */ /* 0x000fe80000000400 */
[----:B------:R-:W-:Y:S06]  /*11f0*/  BAR.SYNC 0x0 ;  /* 0x0000000000007b1d */ /* 0x000fec0000000000 */
[----:B------:R-:W-:-:S13]  /*1200*/  ISETP.GT.U32.AND P6, PT, R41, R42, PT ;  /* 0x0000002a2900720c */ /* 0x000fda0003fc4070 */
[----:B------:R-:W-:Y:S01]  /*1210*/  @!P6 IMAD.IADD R42, R42, 0x1, -R41 ;  /* 0x000000012a2ae824 */ /* 0x000fe200078e0a29 */
[----:B------:R-:W-:-:S04]  /*1220*/  @!P6 IADD3 R38, R38, 0x1, RZ ;  /* 0x000000012626e810 */ /* 0x000fc80007ffe0ff */
[----:B------:R-:W-:Y:S01]  /*1230*/  ISETP.GE.U32.AND P5, PT, R42, R41, PT ;  /* 0x000000292a00720c */ /* 0x000fe20003fa6070 */
[----:B------:R-:W-:Y:S02]  /*1240*/  HADD2.F32 R42, -RZ, R15.H1_H1 ;  /* 0x3000000fff2a7230 */ /* 0x000fe40000004100 */
[----:B------:R-:W-:-:S03]  /*1250*/  IMAD.HI.U32 R15, R12, R39, RZ ;  /* 0x000000270c0f7227 */ /* 0x000fc600078e00ff */
[----:B------:R-:W-:-:S07]  /*1260*/  FADD R23, R23, R42 ;  /* 0x0000002a17177221 */ /* 0x000fce0000000000 */
[----:B------:R-:W-:Y:S01]  /*1270*/  @P5 IADD3 R38, R38, 0x1, RZ ;  /* 0x0000000126265810 */ /* 0x000fe20007ffe0ff */
[----:B--2---:R-:W-:Y:S02]  /*1280*/  HADD2.F32 R42, -RZ, R16.H0_H0 ;  /* 0x20000010ff2a7230 */ /* 0x004fe40000004100 */
[----:B------:R-:W-:-:S03]  /*1290*/  HADD2.F32 R43, -RZ, R17.H0_H0 ;  /* 0x20000011ff2b7230 */ /* 0x000fc60000004100 */
[----:B------:R-:W-:Y:S01]  /*12a0*/  FFMA R53, R42, 0.125, R53 ;  /* 0x3e0000002a357823 */ /* 0x000fe20000000035 */
[----:B------:R-:W-:-:S05]  /*12b0*/  IADD3 R42, -R15, RZ, RZ ;  /* 0x000000ff0f2a7210 */ /* 0x000fca0007ffe1ff */
[----:B------:R-:W-:Y:S02]  /*12c0*/  IMAD R42, R41, R42, R39 ;  /* 0x0000002a292a7224 */ /* 0x000fe400078e0227 */
[----:B------:R-:W-:-:S03]  /*12d0*/  HADD2.F32 R39, -RZ, R16.H1_H1 ;  /* 0x30000010ff277230 */ /* 0x000fc60000004100 */
[----:B------:R-:W-:Y:S02]  /*12e0*/  ISETP.GT.U32.AND P0, PT, R41, R42, PT ;  /* 0x0000002a2900720c */ /* 0x000fe40003f04070 */
[----:B------:R-:W-:Y:S01]  /*12f0*/  FFMA R39, R39, 0.125, R20 ;  /* 0x3e00000027277823 */ /* 0x000fe20000000014 */
[----:B------:R-:W-:Y:S01]  /*1300*/  FFMA R20, R43, 0.125, R6 ;  /* 0x3e0000002b147823 */ /* 0x000fe20000000006 */
[----:B------:R-:W-:-:S05]  /*1310*/  HADD2.F32 R43, -RZ, R19.H0_H0 ;  /* 0x20000013ff2b7230 */ /* 0x000fca0000004100 */
[----:B------:R-:W-:-:S04]  /*1320*/  FFMA R43, R43, 0.125, R14 ;  /* 0x3e0000002b2b7823 */ /* 0x000fc8000000000e */
[----:B------:R-:W-:Y:S01]  /*1330*/  @!P0 IMAD.IADD R42, R42, 0x1, -R41 ;  /* 0x000000012a2a8824 */ /* 0x000fe200078e0a29 */
[----:B------:R-:W-:-:S04]  /*1340*/  @!P0 IADD3 R15, R15, 0x1, RZ ;  /* 0x000000010f0f8810 */ /* 0x000fc80007ffe0ff */
[----:B------:R-:W-:Y:S02]  /*1350*/  ISETP.GE.U32.AND P4, PT, R42, R41, PT ;  /* 0x000000292a00720c */ /* 0x000fe40003f86070 */
[----:B------:R-:W-:-:S05]  /*1360*/  IABS R42, R10 ;  /* 0x0000000a002a7213 */ /* 0x000fca0000000000 */
[----:B------:R-:W-:-:S05]  /*1370*/  IMAD.HI.U32 R16, R12, R42, RZ ;  /* 0x0000002a0c107227 */ /* 0x000fca00078e00ff */
[----:B------:R-:W-:Y:S02]  /*1380*/  IADD3 R6, -R16, RZ, RZ ;  /* 0x000000ff10067210 */ /* 0x000fe40007ffe1ff */
[----:B------:R-:W-:-:S03]  /*1390*/  @P4 IADD3 R15, R15, 0x1, RZ ;  /* 0x000000010f0f4810 */ /* 0x000fc60007ffe0ff */
[----:B------:R-:W-:Y:S02]  /*13a0*/  IMAD R6, R41, R6, R42 ;  /* 0x0000000629067224 */ /* 0x000fe400078e022a */
[----:B------:R-:W-:-:S03]  /*13b0*/  HADD2.F32 R42, -RZ, R17.H1_H1 ;  /* 0x30000011ff2a7230 */ /* 0x000fc60000004100 */
[----:B------:R-:W-:Y:S02]  /*13c0*/  ISETP.GT.U32.AND P3, PT, R41, R6, PT ;  /* 0x000000062900720c */ /* 0x000fe40003f64070 */
[----:B------:R-:W-:Y:S01]  /*13d0*/  FFMA R42, R42, 0.125, R21 ;  /* 0x3e0000002a2a7823 */ /* 0x000fe20000000015 */
[----:B------:R-:W-:-:S05]  /*13e0*/  HADD2.F32 R21, -RZ, R18.H0_H0 ;  /* 0x20000012ff157230 */ /* 0x000fca0000004100 */
[----:B------:R-:W-:-:S05]  /*13f0*/  FFMA R21, R21, 0.125, R8 ;  /* 0x3e00000015157823 */ /* 0x000fca0000000008 */
[----:B------:R-:W-:Y:S01]  /*1400*/  @!P3 IMAD.IADD R6, R6, 0x1, -R41 ;  /* 0x000000010606b824 */ /* 0x000fe200078e0a29 */
[----:B------:R-:W-:-:S04]  /*1410*/  @!P3 IADD3 R16, R16, 0x1, RZ ;  /* 0x000000011010b810 */ /* 0x000fc80007ffe0ff */
[----:B------:R-:W-:Y:S02]  /*1420*/  ISETP.GE.U32.AND P2, PT, R6, R41, PT ;  /* 0x000000290600720c */ /* 0x000fe40003f46070 */
[----:B------:R-:W-:-:S04]  /*1430*/  IABS R6, R11 ;  /* 0x0000000b00067213 */ /* 0x000fc80000000000 */
[----:B------:R-:W-:-:S05]  /*1440*/  MOV R17, R6 ;  /* 0x0000000600117202 */ /* 0x000fca0000000f00 */
[----:B------:R-:W-:Y:S02]  /*1450*/  IMAD.HI.U32 R6, R12, R17, RZ ;  /* 0x000000110c067227 */ /* 0x000fe400078e00ff */
[----:B------:R-:W-:Y:S02]  /*1460*/  @P2 IADD3 R16, R16, 0x1, RZ ;  /* 0x0000000110102810 */ /* 0x000fe40007ffe0ff */
[----:B------:R-:W-:-:S04]  /*1470*/  IMAD.MOV R8, RZ, RZ, -R6 ;  /* 0x000000ffff087224 */ /* 0x000fc800078e0a06 */
[C---:B------:R-:W-:Y:S02]  /*1480*/  IMAD R8, R41.reuse, R8, R17 ;  /* 0x0000000829087224 */ /* 0x040fe400078e0211 */
[----:B------:R-:W-:Y:S01]  /*1490*/  HADD2.F32 R17, -RZ, R18.H1_H1 ;  /* 0x30000012ff117230 */ /* 0x000fe20000004100 */
[----:B------:R-:W-:Y:S02]  /*14a0*/  IABS R18, R24 ;  /* 0x0000001800127213 */ /* 0x000fe40000000000 */
[----:B------:R-:W-:Y:S02]  /*14b0*/  ISETP.GT.U32.AND P6, PT, R41, R8, PT ;  /* 0x000000082900720c */ /* 0x000fe40003fc4070 */
[----:B------:R-:W-:-:S11]  /*14c0*/  FFMA R22, R17, 0.125, R22 ;  /* 0x3e00000011167823 */ /* 0x000fd60000000016 */
[-C--:B------:R-:W-:Y:S02]  /*14d0*/  @!P6 IADD3 R8, R8, -R41.reuse, RZ ;  /* 0x800000290808e210 */ /* 0x080fe40007ffe0ff */
[----:B------:R-:W-:Y:S02]  /*14e0*/  @!P6 IADD3 R6, R6, 0x1, RZ ;  /* 0x000000010606e810 */ /* 0x000fe40007ffe0ff */
[----:B------:R-:W-:Y:S02]  /*14f0*/  ISETP.GE.U32.AND P5, PT, R8, R41, PT ;  /* 0x000000290800720c */ /* 0x000fe40003fa6070 */
[----:B------:R-:W-:-:S05]  /*1500*/  IABS R8, R13 ;  /* 0x0000000d00087213 */ /* 0x000fca0000000000 */
[----:B------:R-:W-:-:S04]  /*1510*/  IMAD.HI.U32 R17, R12, R8, RZ ;  /* 0x000000080c117227 */ /* 0x000fc800078e00ff */
[----:B------:R-:W-:Y:S02]  /*1520*/  IMAD.MOV R14, RZ, RZ, -R17 ;  /* 0x000000ffff0e7224 */ /* 0x000fe400078e0a11 */
[----:B------:R-:W-:Y:S02]  /*1530*/  @P5 IADD3 R6, R6, 0x1, RZ ;  /* 0x0000000106065810 */ /* 0x000fe40007ffe0ff */
[----:B------:R-:W-:Y:S01]  /*1540*/  IMAD R14, R41, R14, R8 ;  /* 0x0000000e290e7224 */ /* 0x000fe200078e0208 */
[----:B------:R-:W-:-:S05]  /*1550*/  MOV R8, R38 ;  /* 0x0000002600087202 */ /* 0x000fca0000000f00 */
[----:B------:R-:W-:Y:S01]  /*1560*/  @!P1 IMAD.MOV R8, RZ, RZ, -R8 ;  /* 0x000000ffff089224 */ /* 0x000fe200078e0a08 */
[----:B------:R-:W-:-:S13]  /*1570*/  ISETP.GT.U32.AND P1, PT, R41, R14, PT ;  /* 0x0000000e2900720c */ /* 0x000fda0003f24070 */
[-C--:B------:R-:W-:Y:S02]  /*1580*/  @!P1 IADD3 R14, R14, -R41.reuse, RZ ;  /* 0x800000290e0e9210 */ /* 0x080fe40007ffe0ff */
[----:B------:R-:W-:Y:S02]  /*1590*/  @!P1 IADD3 R17, R17, 0x1, RZ ;  /* 0x0000000111119810 */ /* 0x000fe40007ffe0ff */
[----:B------:R-:W-:Y:S01]  /*15a0*/  ISETP.GE.U32.AND P0, PT, R14, R41, PT ;  /* 0x000000290e00720c */ /* 0x000fe20003f06070 */
[----:B------:R-:W-:Y:S02]  /*15b0*/  HADD2.F32 R14, -RZ, R19.H1_H1 ;  /* 0x30000013ff0e7230 */ /* 0x000fe40000004100 */
[----:B------:R-:W-:Y:S02]  /*15c0*/  IMAD.MOV.U32 R19, RZ, RZ, R18 ;  /* 0x000000ffff137224 */ /* 0x000fe400078e0012 */
[----:B---3--:R-:W-:Y:S01]  /*15d0*/  HADD2.F32 R18, -RZ, R28.H0_H0 ;  /* 0x2000001cff127230 */ /* 0x008fe20000004100 */
[----:B------:R-:W-:Y:S01]  /*15e0*/  FFMA R23, R14, 0.125, R23 ;  /* 0x3e0000000e177823 */ /* 0x000fe20000000017 */
[----:B------:R-:W-:-:S03]  /*15f0*/  IMAD.HI.U32 R14, R12, R19, RZ ;  /* 0x000000130c0e7227 */ /* 0x000fc600078e00ff */
[----:B------:R-:W-:Y:S01]  /*1600*/  FADD R53, R18, R53 ;  /* 0x0000003512357221 */ /* 0x000fe20000000000 */
[----:B------:R-:W-:Y:S01]  /*1610*/  HADD2.F32 R28, -RZ, R28.H1_H1 ;  /* 0x3000001cff1c7230 */ /* 0x000fe20000004100 */
[----:B------:R-:W-:Y:S02]  /*1620*/  IADD3 R18, -R14, RZ, RZ ;  /* 0x000000ff0e127210 */ /* 0x000fe40007ffe1ff */
[----:B------:R-:W-:Y:S01]  /*1630*/  @P0 IADD3 R17, R17, 0x1, RZ ;  /* 0x0000000111110810 */ /* 0x000fe20007ffe0ff */
[----:B------:R-:W-:Y:S01]  /*1640*/  FADD R40, R40, R53 ;  /* 0x0000003528287221 */ /* 0x000fe20000000000 */
[----:B------:R-:W-:Y:S01]  /*1650*/  FADD R51, R28, R39 ;  /* 0x000000271c337221 */ /* 0x000fe20000000000 */
[C---:B------:R-:W-:Y:S02]  /*1660*/  IMAD R18, R41.reuse, R18, R19 ;  /* 0x0000001229127224 */ /* 0x040fe400078e0213 */
[--C-:B------:R-:W-:Y:S02]  /*1670*/  HADD2.F32 R19, -RZ, R29.reuse.H0_H0 ;  /* 0x2000001dff137230 */ /* 0x100fe40000004100 */
[----:B------:R-:W-:Y:S01]  /*1680*/  HADD2.F32 R39, -RZ, R29.H1_H1 ;  /* 0x3000001dff277230 */ /* 0x000fe20000004100 */
[----:B------:R-:W-:Y:S01]  /*1690*/  ISETP.GT.U32.AND P4, PT, R41, R18, PT ;  /* 0x000000122900720c */ /* 0x000fe20003f84070 */
[----:B------:R-:W-:Y:S01]  /*16a0*/  HADD2.F32 R28, -RZ, R31.H0_H0 ;  /* 0x2000001fff1c7230 */ /* 0x000fe20000004100 */
[----:B------:R-:W-:Y:S01]  /*16b0*/  FADD R38, R19, R20 ;  /* 0x0000001413267221 */ /* 0x000fe20000000000 */
[----:B------:R-:W-:Y:S01]  /*16c0*/  IABS R29, R27 ;  /* 0x0000001b001d7213 */ /* 0x000fe20000000000 */
[----:B------:R-:W-:Y:S01]  /*16d0*/  FADD R39, R39, R42 ;  /* 0x0000002a27277221 */ /* 0x000fe20000000000 */
[----:B------:R-:W-:Y:S01]  /*16e0*/  HADD2.F32 R42, -RZ, R30.H0_H0 ;  /* 0x2000001eff2a7230 */ /* 0x000fe20000004100 */
[----:B------:R-:W-:-:S02]  /*16f0*/  FADD R45, R45, R38 ;  /* 0x000000262d2d7221 */ /* 0x000fc40000000000 */
[----:B------:R-:W-:Y:S02]  /*1700*/  FADD R48, R48, R39 ;  /* 0x0000002730307221 */ /* 0x000fe40000000000 */
[----:B------:R-:W-:-:S03]  /*1710*/  FADD R42, R42, R21 ;  /* 0x000000152a2a7221 */ /* 0x000fc60000000000 */
[----:B------:R-:W-:Y:S01]  /*1720*/  @!P4 IMAD.IADD R18, R18, 0x1, -R41 ;  /* 0x000000011212c824 */ /* 0x000fe200078e0a29 */
[----:B------:R-:W-:Y:S01]  /*1730*/  @!P4 IADD3 R14, R14, 0x1, RZ ;  /* 0x000000010e0ec810 */ /* 0x000fe20007ffe0ff */
[----:B------:R-:W-:Y:S01]  /*1740*/  FADD R49, R49, R42 ;  /* 0x0000002a31317221 */ /* 0x000fe20000000000 */
[----:B------:R-:W-:Y:S02]  /*1750*/  F2FP.F16.F32.PACK_AB R48, R48, R45 ;  /* 0x0000002d3030723e */ /* 0x000fe400000000ff */
[----:B------:R-:W-:Y:S01]  /*1760*/  ISETP.GE.U32.AND P3, PT, R18, R41, PT ;  /* 0x000000291200720c */ /* 0x000fe20003f66070 */
[----:B------:R-:W-:-:S05]  /*1770*/  IMAD.HI.U32 R18, R12, R44, RZ ;  /* 0x0000002c0c127227 */ /* 0x000fca00078e00ff */
[----:B------:R-:W-:-:S05]  /*1780*/  IADD3 R20, -R18, RZ, RZ ;  /* 0x000000ff12147210 */ /* 0x000fca0007ffe1ff */
[C---:B------:R-:W-:Y:S01]  /*1790*/  IMAD R20, R41.reuse, R20, R44 ;  /* 0x0000001429147224 */ /* 0x040fe200078e022c */
[----:B------:R-:W-:Y:S02]  /*17a0*/  IABS R44, R34 ;  /* 0x00000022002c7213 */ /* 0x000fe40000000000 */
[----:B------:R-:W-:Y:S02]  /*17b0*/  @P3 IADD3 R14, R14, 0x1, RZ ;  /* 0x000000010e0e3810 */ /* 0x000fe40007ffe0ff */
[----:B------:R-:W-:-:S13]  /*17c0*/  ISETP.GT.U32.AND P2, PT, R41, R20, PT ;  /* 0x000000142900720c */ /* 0x000fda0003f44070 */
[----:B------:R-:W-:Y:S01]  /*17d0*/  @!P2 IMAD.IADD R20, R20, 0x1, -R41 ;  /* 0x000000011414a824 */ /* 0x000fe200078e0a29 */
[----:B------:R-:W-:-:S04]  /*17e0*/  @!P2 IADD3 R18, R18, 0x1, RZ ;  /* 0x000000011212a810 */ /* 0x000fc80007ffe0ff */
[----:B------:R-:W-:Y:S02]  /*17f0*/  ISETP.GE.U32.AND P6, PT, R20, R41, PT ;  /* 0x000000291400720c */ /* 0x000fe40003fc6070 */
[----:B------:R-:W-:-:S05]  /*1800*/  IABS R20, R26 ;  /* 0x0000001a00147213 */ /* 0x000fca0000000000 */
[----:B------:R-:W-:-:S05]  /*1810*/  IMAD.HI.U32 R19, R12, R20, RZ ;  /* 0x000000140c137227 */ /* 0x000fca00078e00ff */
[----:B------:R-:W-:Y:S02]  /*1820*/  IADD3 R21, -R19, RZ, RZ ;  /* 0x000000ff13157210 */ /* 0x000fe40007ffe1ff */
[----:B------:R-:W-:-:S03]  /*1830*/  @P6 IADD3 R18, R18, 0x1, RZ ;  /* 0x0000000112126810 */ /* 0x000fc60007ffe0ff */
[C---:B------:R-:W-:Y:S02]  /*1840*/  IMAD R20, R41.reuse, R21, R20 ;  /* 0x0000001529147224 */ /* 0x040fe400078e0214 */
[----:B------:R-:W-:Y:S02]  /*1850*/  HADD2.F32 R21, -RZ, R30.H1_H1 ;  /* 0x3000001eff157230 */ /* 0x000fe40000004100 */
[----:B------:R-:W-:Y:S01]  /*1860*/  HADD2.F32 R30, -RZ, R31.H1_H1 ;  /* 0x3000001fff1e7230 */ /* 0x000fe20000004100 */
[----:B------:R-:W-:Y:S02]  /*1870*/  ISETP.GT.U32.AND P5, PT, R41, R20, PT ;  /* 0x000000142900720c */ /* 0x000fe40003fa4070 */
[----:B------:R-:W-:Y:S02]  /*1880*/  IABS R31, R33 ;  /* 0x00000021001f7213 */ /* 0x000fe40000000000 */
[----:B------:R-:W-:-:S04]  /*1890*/  FADD R23, R30, R23 ;  /* 0x000000171e177221 */ /* 0x000fc80000000000 */
[----:B------:R-:W-:-:S05]  /*18a0*/  FADD R53, R52, R23 ;  /* 0x0000001734357221 */ /* 0x000fca0000000000 */
[----:B------:R-:W-:Y:S01]  /*18b0*/  @!P5 IMAD.IADD R20, R20, 0x1, -R41 ;  /* 0x000000011414d824 */ /* 0x000fe200078e0a29 */
[----:B------:R-:W-:-:S04]  /*18c0*/  @!P5 IADD3 R19, R19, 0x1, RZ ;  /* 0x000000011313d810 */ /* 0x000fc80007ffe0ff */
[----:B------:R-:W-:Y:S01]  /*18d0*/  ISETP.GE.U32.AND P1, PT, R20, R41, PT ;  /* 0x000000291400720c */ /* 0x000fe20003f26070 */
[----:B------:R-:W-:Y:S01]  /*18e0*/  FADD R20, R21, R22 ;  /* 0x0000001615147221 */ /* 0x000fe20000000000 */
[----:B------:R-:W-:Y:S01]  /*18f0*/  IMAD.HI.U32 R22, R12, R29, RZ ;  /* 0x0000001d0c167227 */ /* 0x000fe200078e00ff */
[----:B------:R-:W-:-:S04]  /*1900*/  FADD R21, R28, R43 ;  /* 0x0000002b1c157221 */ /* 0x000fc80000000000 */
[----:B------:R-:W-:Y:S01]  /*1910*/  IADD3 R28, -R22, RZ, RZ ;  /* 0x000000ff161c7210 */ /* 0x000fe20007ffe1ff */
[----:B------:R-:W-:-:S04]  /*1920*/  FADD R50, R50, R21 ;  /* 0x0000001532327221 */ /* 0x000fc80000000000 */
[----:B------:R-:W-:Y:S01]  /*1930*/  IMAD R28, R41, R28, R29 ;  /* 0x0000001c291c7224 */ /* 0x000fe200078e021d */
[----:B------:R-:W-:Y:S02]  /*1940*/  IABS R29, R32 ;  /* 0x00000020001d7213 */ /* 0x000fe40000000000 */
[----:B------:R-:W-:Y:S02]  /*1950*/  @P1 IADD3 R19, R19, 0x1, RZ ;  /* 0x0000000113131810 */ /* 0x000fe40007ffe0ff */
[----:B------:R-:W-:Y:S02]  /*1960*/  ISETP.GT.U32.AND P0, PT, R41, R28, PT ;  /* 0x0000001c2900720c */ /* 0x000fe40003f04070 */
[----:B------:R-:W-:-:S11]  /*1970*/  F2FP.F16.F32.PACK_AB R50, R53, R50 ;  /* 0x000000323532723e */ /* 0x000fd600000000ff */
[----:B------:R-:W-:Y:S01]  /*1980*/  @!P0 IMAD.IADD R28, R28, 0x1, -R41 ;  /* 0x000000011c1c8824 */ /* 0x000fe200078e0a29 */
[----:B------:R-:W-:-:S04]  /*1990*/  @!P0 IADD3 R22, R22, 0x1, RZ ;  /* 0x0000000116168810 */ /* 0x000fc80007ffe0ff */
[----:B------:R-:W-:Y:S01]  /*19a0*/  ISETP.GE.U32.AND P4, PT, R28, R41, PT ;  /* 0x000000291c00720c */ /* 0x000fe20003f86070 */
[----:B------:R-:W-:-:S05]  /*19b0*/  IMAD.HI.U32 R28, R12, R29, RZ ;  /* 0x0000001d0c1c7227 */ /* 0x000fca00078e00ff */
[----:B------:R-:W-:-:S05]  /*19c0*/  IADD3 R30, -R28, RZ, RZ ;  /* 0x000000ff1c1e7210 */ /* 0x000fca0007ffe1ff */
[C---:B------:R-:W-:Y:S02]  /*19d0*/  IMAD R30, R41.reuse, R30, R29 ;  /* 0x0000001e291e7224 */ /* 0x040fe400078e021d */
[----:B------:R-:W-:Y:S01]  /*19e0*/  IMAD.HI.U32 R29, R12, R31, RZ ;  /* 0x0000001f0c1d7227 */ /* 0x000fe200078e00ff */
[----:B------:R-:W-:Y:S02]  /*19f0*/  @P4 IADD3 R22, R22, 0x1, RZ ;  /* 0x0000000116164810 */ /* 0x000fe40007ffe0ff */
[----:B------:R-:W-:-:S13]  /*1a00*/  ISETP.GT.U32.AND P3, PT, R41, R30, PT ;  /* 0x0000001e2900720c */ /* 0x000fda0003f64070 */
[----:B------:R-:W-:Y:S01]  /*1a10*/  @!P3 IMAD.IADD R30, R30, 0x1, -R41 ;  /* 0x000000011e1eb824 */ /* 0x000fe200078e0a29 */
[----:B------:R-:W-:-:S04]  /*1a20*/  @!P3 IADD3 R28, R28, 0x1, RZ ;  /* 0x000000011c1cb810 */ /* 0x000fc80007ffe0ff */
[----:B------:R-:W-:Y:S02]  /*1a30*/  ISETP.GE.U32.AND P2, PT, R30, R41, PT ;  /* 0x000000291e00720c */ /* 0x000fe40003f46070 */
[----:B------:R-:W-:-:S05]  /*1a40*/  IADD3 R30, -R29, RZ, RZ ;  /* 0x000000ff1d1e7210 */ /* 0x000fca0007ffe1ff */
[----:B------:R-:W-:Y:S01]  /*1a50*/  IMAD R30, R41, R30, R31 ;  /* 0x0000001e291e7224 */ /* 0x000fe200078e021f */
[----:B------:R-:W-:-:S04]  /*1a60*/  FADD R31, R46, R51 ;  /* 0x000000332e1f7221 */ /* 0x000fc80000000000 */
[----:B------:R-:W-:Y:S02]  /*1a70*/  ISETP.GT.U32.AND P6, PT, R41, R30, PT ;  /* 0x0000001e2900720c */ /* 0x000fe40003fc4070 */
[----:B------:R-:W-:Y:S02]  /*1a80*/  @P2 IADD3 R28, R28, 0x1, RZ ;  /* 0x000000011c1c2810 */ /* 0x000fe40007ffe0ff */
[----:B------:R-:W-:-:S04]  /*1a90*/  F2FP.F16.F32.PACK_AB R31, R31, R40 ;  /* 0x000000281f1f723e */ /* 0x000fc800000000ff */
[----:B------:R-:W-:-:S05]  /*1aa0*/  PRMT R40, R31, 0x7610, R40 ;  /* 0x000076101f287816 */ /* 0x000fca0000000028 */
[----:B------:R-:W-:Y:S01]  /*1ab0*/  @!P6 IMAD.IADD R30, R30, 0x1, -R41 ;  /* 0x000000011e1ee824 */ /* 0x000fe200078e0a29 */
[----:B------:R-:W-:-:S04]  /*1ac0*/  @!P6 IADD3 R29, R29, 0x1, RZ ;  /* 0x000000011d1de810 */ /* 0x000fc80007ffe0ff */
[----:B------:R-:W-:Y:S01]  /*1ad0*/  ISETP.GE.U32.AND P5, PT, R30, R41, PT ;  /* 0x000000291e00720c */ /* 0x000fe20003fa6070 */
[----:B------:R-:W-:-:S05]  /*1ae0*/  IMAD.HI.U32 R30, R12, R44, RZ ;  /* 0x0000002c0c1e7227 */ /* 0x000fca00078e00ff */
[----:B------:R-:W-:-:S05]  /*1af0*/  IADD3 R43, -R30, RZ, RZ ;  /* 0x000000ff1e2b7210 */ /* 0x000fca0007ffe1ff */
[----:B------:R-:W-:Y:S01]  /*1b00*/  IMAD R44, R41, R43, R44 ;  /* 0x0000002b292c7224 */ /* 0x000fe200078e022c */
[----:B------:R-:W-:Y:S02]  /*1b10*/  IABS R43, R35 ;  /* 0x00000023002b7213 */ /* 0x000fe40000000000 */
[----:B------:R-:W-:Y:S02]  /*1b20*/  @P5 IADD3 R29, R29, 0x1, RZ ;  /* 0x000000011d1d5810 */ /* 0x000fe40007ffe0ff */
[----:B------:R-:W-:Y:S01]  /*1b30*/  ISETP.GT.U32.AND P1, PT, R41, R44, PT ;  /* 0x0000002c2900720c */ /* 0x000fe20003f24070 */
[----:B------:R-:W-:-:S12]  /*1b40*/  IMAD.HI.U32 R38, R12, R43, RZ ;  /* 0x0000002b0c267227 */ /* 0x000fd800078e00ff */
[----:B------:R-:W-:Y:S01]  /*1b50*/  @!P1 IMAD.IADD R44, R44, 0x1, -R41 ;  /* 0x000000012c2c9824 */ /* 0x000fe200078e0a29 */
[----:B------:R-:W-:-:S04]  /*1b60*/  @!P1 IADD3 R30, R30, 0x1, RZ ;  /* 0x000000011e1e9810 */ /* 0x000fc80007ffe0ff */
[----:B------:R-:W-:Y:S02]  /*1b70*/  ISETP.GE.U32.AND P0, PT, R44, R41, PT ;  /* 0x000000292c00720c */ /* 0x000fe40003f06070 */
[----:B------:R-:W-:-:S05]  /*1b80*/  IADD3 R44, -R38, RZ, RZ ;  /* 0x000000ff262c7210 */ /* 0x000fca0007ffe1ff */
[----:B------:R-:W-:Y:S01]  /*1b90*/  IMAD R44, R41, R44, R43 ;  /* 0x0000002c292c7224 */ /* 0x000fe200078e022b */
[----:B------:R-:W-:-:S04]  /*1ba0*/  IABS R43, R36 ;  /* 0x00000024002b7213 */ /* 0x000fc80000000000 */
[----:B------:R-:W-:Y:S01]  /*1bb0*/  ISETP.GT.U32.AND P4, PT, R41, R44, PT ;  /* 0x0000002c2900720c */ /* 0x000fe20003f84070 */
[----:B------:R-:W-:Y:S01]  /*1bc0*/  IMAD.HI.U32 R39, R12, R43, RZ ;  /* 0x0000002b0c277227 */ /* 0x000fe200078e00ff */
[----:B------:R-:W-:-:S11]  /*1bd0*/  @P0 IADD3 R30, R30, 0x1, RZ ;  /* 0x000000011e1e0810 */ /* 0x000fd60007ffe0ff */
        /* <DEDUP_REMOVED lines=22> */
[----:B------:R-:W-:-:S05]  /*1d40*/  IMAD R44, R41, R44, R43 ;  /* 0x0000002c292c7224 */ /* 0x000fca00078e022b */
[----:B------:R-:W-:Y:S02]  /*1d50*/  ISETP.GT.U32.AND P0, PT, R41, R44, PT ;  /* 0x0000002c2900720c */ /* 0x000fe40003f04070 */
[----:B------:R-:W-:-:S11]  /*1d60*/  @P1 IADD3 R42, R42, 0x1, RZ ;  /* 0x000000012a2a1810 */ /* 0x000fd60007ffe0ff */
[----:B------:R-:W-:Y:S01]  /*1d70*/  @!P0 IMAD.IADD R44, R44, 0x1, -R41 ;  /* 0x000000012c2c8824 */ /* 0x000fe200078e0a29 */
[----:B------:R-:W-:-:S04]  /*1d80*/  @!P0 IADD3 R12, R12, 0x1, RZ ;  /* 0x000000010c0c8810 */ /* 0x000fc80007ffe0ff */
[----:B------:R-:W-:Y:S02]  /*1d90*/  ISETP.GE.U32.AND P4, PT, R44, R41, PT ;  /* 0x000000292c00720c */ /* 0x000fe40003f86070 */
[----:B------:R-:W-:-:S04]  /*1da0*/  LOP3.LUT R41, R9, c[0x0][0x1a0], RZ, 0x3c, !PT ;  /* 0x0000680009297a12 */ /* 0x000fc800078e3cff */
[----:B------:R-:W-:Y:S02]  /*1db0*/  ISETP.GE.AND P3, PT, R41, RZ, PT ;  /* 0x000000ff2900720c */ /* 0x000fe40003f66270 */
[----:B------:R-:W-:-:S04]  /*1dc0*/  LOP3.LUT R41, R10, c[0x0][0x1a0], RZ, 0x3c, !PT ;  /* 0x000068000a297a12 */ /* 0x000fc800078e3cff */
[----:B------:R-:W-:Y:S02]  /*1dd0*/  ISETP.GE.AND P2, PT, R41, RZ, PT ;  /* 0x000000ff2900720c */ /* 0x000fe40003f46270 */
[----:B------:R-:W-:Y:S02]  /*1de0*/  LOP3.LUT R41, R11, c[0x0][0x1a0], RZ, 0x3c, !PT ;  /* 0x000068000b297a12 */ /* 0x000fe400078e3cff */
[----:B------:R-:W-:Y:S02]  /*1df0*/  @P4 IADD3 R12, R12, 0x1, RZ ;  /* 0x000000010c0c4810 */ /* 0x000fe40007ffe0ff */
[----:B------:R-:W-:Y:S02]  /*1e00*/  ISETP.GE.AND P6, PT, R41, RZ, PT ;  /* 0x000000ff2900720c */ /* 0x000fe40003fc6270 */
[----:B------:R-:W-:Y:S02]  /*1e10*/  LOP3.LUT R41, R13, c[0x0][0x1a0], RZ, 0x3c, !PT ;  /* 0x000068000d297a12 */ /* 0x000fe400078e3cff */
[----:B------:R-:W-:-:S02]  /*1e20*/  @!P3 IADD3 R15, -R15, RZ, RZ ;  /* 0x000000ff0f0fb210 */ /* 0x000fc40007ffe1ff */
[----:B------:R-:W-:Y:S01]  /*1e30*/  ISETP.GE.AND P5, PT, R41, RZ, PT ;  /* 0x000000ff2900720c */ /* 0x000fe20003fa6270 */
[----:B------:R-:W-:Y:S01]  /*1e40*/  @!P2 IMAD.MOV R16, RZ, RZ, -R16 ;  /* 0x000000ffff10a224 */ /* 0x000fe200078e0a10 */
[----:B------:R-:W-:-:S04]  /*1e50*/  LOP3.LUT R41, R24, c[0x0][0x1a0], RZ, 0x3c, !PT ;  /* 0x0000680018297a12 */ /* 0x000fc800078e3cff */
[----:B------:R-:W-:Y:S02]  /*1e60*/  ISETP.GE.AND P1, PT, R41, RZ, PT ;  /* 0x000000ff2900720c */ /* 0x000fe40003f26270 */
[----:B------:R-:W-:Y:S02]  /*1e70*/  LOP3.LUT R41, R25, c[0x0][0x1a0], RZ, 0x3c, !PT ;  /* 0x0000680019297a12 */ /* 0x000fe400078e3cff */
[----:B------:R-:W-:Y:S02]  /*1e80*/  @!P6 IADD3 R6, -R6, RZ, RZ ;  /* 0x000000ff0606e210 */ /* 0x000fe40007ffe1ff */
        /* <DEDUP_REMOVED lines=20> */
[----:B------:R-:W-:Y:S02]  /*1fd0*/  LOP3.LUT R41, R36, c[0x0][0x1a0], RZ, 0x3c, !PT ;  /* 0x0000680024297a12 */ /* 0x000fe400078e3cff */
[----:B------:R-:W-:-:S02]  /*1fe0*/  ISETP.NE.AND P2, PT, RZ, c[0x0][0x1a0], PT ;  /* 0x00006800ff007a0c */ /* 0x000fc40003f45270 */
[----:B------:R-:W-:Y:S02]  /*1ff0*/  ISETP.GE.AND P0, PT, R41, RZ, PT ;  /* 0x000000ff2900720c */ /* 0x000fe40003f06270 */
[----:B------:R-:W-:Y:S02]  /*2000*/  LOP3.LUT R41, R37, c[0x0][0x1a0], RZ, 0x3c, !PT ;  /* 0x0000680025297a12 */ /* 0x000fe400078e3cff */
[----:B------:R-:W-:Y:S02]  /*2010*/  @!P5 IADD3 R30, -R30, RZ, RZ ;  /* 0x000000ff1e1ed210 */ /* 0x000fe40007ffe1ff */
[----:B------:R-:W-:Y:S01]  /*2020*/  ISETP.GE.AND P4, PT, R41, RZ, PT ;  /* 0x000000ff2900720c */ /* 0x000fe20003f86270 */
[----:B------:R-:W-:Y:S01]  /*2030*/  @!P1 IMAD.MOV R38, RZ, RZ, -R38 ;  /* 0x000000ffff269224 */ /* 0x000fe200078e0a26 */
[----:B------:R-:W-:-:S04]  /*2040*/  LOP3.LUT R41, R3, c[0x0][0x1a0], RZ, 0x3c, !PT ;  /* 0x0000680003297a12 */ /* 0x000fc800078e3cff */
[----:B------:R-:W-:Y:S02]  /*2050*/  ISETP.GE.AND P3, PT, R41, RZ, PT ;  /* 0x000000ff2900720c */ /* 0x000fe40003f66270 */
[----:B------:R-:W-:Y:S02]  /*2060*/  LOP3.LUT R41, RZ, c[0x0][0x1a0], RZ, 0x33, !PT ;  /* 0x00006800ff297a12 */ /* 0x000fe400078e33ff */
[----:B------:R-:W-:Y:S02]  /*2070*/  @!P0 IADD3 R39, -R39, RZ, RZ ;  /* 0x000000ff27278210 */ /* 0x000fe40007ffe1ff */
[----:B------:R-:W-:Y:S02]  /*2080*/  SEL R8, R41, R8, !P2 ;  /* 0x0000000829087207 */ /* 0x000fe40005000000 */
[----:B------:R-:W-:Y:S02]  /*2090*/  ISETP.GE.AND P0, PT, R2, 0x140, PT ;  /* 0x000001400200780c */ /* 0x000fe40003f06270 */
[----:B------:R-:W-:-:S02]  /*20a0*/  IADD3 R44, -R8, RZ, RZ ;  /* 0x000000ff082c7210 */ /* 0x000fc40007ffe1ff */
[----:B------:R-:W-:Y:S01]  /*20b0*/  SEL R15, R41, R15, !P2 ;  /* 0x0000000f290f7207 */ /* 0x000fe20005000000 */
[----:B------:R-:W-:Y:S01]  /*20c0*/  @!P3 IMAD.MOV R12, RZ, RZ, -R12 ;  /* 0x000000ffff0cb224 */ /* 0x000fe200078e0a0c */
[----:B------:R-:W-:Y:S01]  /*20d0*/  ISETP.LT.AND P3, PT, R7, c[0x0][0x1ac], !P0 ;  /* 0x00006b0007007a0c */ /* 0x000fe20004761270 */
[----:B------:R-:W-:Y:S01]  /*20e0*/  IMAD R7, R44, c[0x0][0x1a0], R7 ;  /* 0x000068002c077a24 */ /* 0x000fe200078e0207 */
[----:B------:R-:W-:Y:S02]  /*20f0*/  @!P4 IADD3 R42, -R42, RZ, RZ ;  /* 0x000000ff2a2ac210 */ /* 0x000fe40007ffe1ff */
[----:B------:R-:W-:Y:S02]  /*2100*/  IADD3 R44, -R15, RZ, RZ ;  /* 0x000000ff0f2c7210 */ /* 0x000fe40007ffe1ff */
[C---:B------:R-:W-:Y:S02]  /*2110*/  SEL R16, R41.reuse, R16, !P2 ;  /* 0x0000001029107207 */ /* 0x040fe40005000000 */
[----:B------:R-:W-:-:S02]  /*2120*/  SEL R6, R41, R6, !P2 ;  /* 0x0000000629067207 */ /* 0x000fc40005000000 */
[C---:B------:R-:W-:Y:S02]  /*2130*/  SEL R17, R41.reuse, R17, !P2 ;  /* 0x0000001129117207 */ /* 0x040fe40005000000 */
[C---:B------:R-:W-:Y:S02]  /*2140*/  SEL R14, R41.reuse, R14, !P2 ;  /* 0x0000000e290e7207 */ /* 0x040fe40005000000 */
[C---:B------:R-:W-:Y:S02]  /*2150*/  SEL R18, R41.reuse, R18, !P2 ;  /* 0x0000001229127207 */ /* 0x040fe40005000000 */
[C---:B------:R-:W-:Y:S02]  /*2160*/  SEL R19, R41.reuse, R19, !P2 ;  /* 0x0000001329137207 */ /* 0x040fe40005000000 */
[C---:B------:R-:W-:Y:S02]  /*2170*/  SEL R22, R41.reuse, R22, !P2 ;  /* 0x0000001629167207 */ /* 0x040fe40005000000 */
[----:B------:R-:W-:-:S02]  /*2180*/  SEL R28, R41, R28, !P2 ;  /* 0x0000001c291c7207 */ /* 0x000fc40005000000 */
[C---:B------:R-:W-:Y:S02]  /*2190*/  SEL R29, R41.reuse, R29, !P2 ;  /* 0x0000001d291d7207 */ /* 0x040fe40005000000 */
[C---:B------:R-:W-:Y:S02]  /*21a0*/  SEL R30, R41.reuse, R30, !P2 ;  /* 0x0000001e291e7207 */ /* 0x040fe40005000000 */
[C---:B------:R-:W-:Y:S02]  /*21b0*/  SEL R38, R41.reuse, R38, !P2 ;  /* 0x0000002629267207 */ /* 0x040fe40005000000 */
[C---:B------:R-:W-:Y:S02]  /*21c0*/  SEL R39, R41.reuse, R39, !P2 ;  /* 0x0000002729277207 */ /* 0x040fe40005000000 */
[C---:B------:R-:W-:Y:S02]  /*21d0*/  SEL R42, R41.reuse, R42, !P2 ;  /* 0x0000002a292a7207 */ /* 0x040fe40005000000 */
[----:B------:R-:W-:Y:S01]  /*21e0*/  SEL R12, R41, R12, !P2 ;  /* 0x0000000c290c7207 */ /* 0x000fe20005000000 */
[----:B------:R-:W-:Y:S01]  /*21f0*/  IMAD R41, R44, c[0x0][0x1a0], R9 ;  /* 0x000068002c297a24 */ /* 0x000fe200078e0209 */
[----:B------:R-:W-:Y:S01]  /*2200*/  ISETP.LT.AND P2, PT, R9, c[0x0][0x1ac], !P0 ;  /* 0x00006b0009007a0c */ /* 0x000fe20004741270 */
[----:B------:R-:W-:Y:S01]  /*2210*/  IMAD R9, R2, UR4, R7 ;  /* 0x0000000402097c24 */ /* 0x000fe2000f8e0207 */
[----:B------:R-:W-:Y:S01]  /*2220*/  IADD3 R45, -R14, RZ, RZ ;  /* 0x000000ff0e2d7210 */ /* 0x000fe20007ffe1ff */
[----:B------:R-:W-:Y:S01]  /*2230*/  IMAD.SHL.U32 R7, R4, 0x2, RZ ;  /* 0x0000000204077824 */ /* 0x000fe200078e00ff */
[----:B------:R-:W-:Y:S01]  /*2240*/  IADD3 R4, -R6, RZ, RZ ;  /* 0x000000ff06047210 */ /* 0x000fe20007ffe1ff */
[----:B------:R-:W-:Y:S01]  /*2250*/  IMAD R9, R8, UR5, R9 ;  /* 0x0000000508097c24 */ /* 0x000fe2000f8e0209 */
[----:B------:R-:W-:Y:S01]  /*2260*/  FADD R8, R47, R20 ;  /* 0x000000142f087221 */ /* 0x000fe20000000000 */
[----:B------:R-:W-:Y:S01]  /*2270*/  IMAD R44, R2, UR4, R41 ;  /* 0x00000004022c7c24 */ /* 0x000fe2000f8e0229 */
[----:B------:R-:W0:Y:S01]  /*2280*/  LDS.U16 R51, [R7] ;  /* 0x0000000007337984 */ /* 0x000e220000000400 */
[----:B------:R-:W-:Y:S01]  /*2290*/  IADD3 R55, -R16, RZ, RZ ;  /* 0x000000ff10377210 */ /* 0x000fe20007ffe1ff */
[----:B------:R-:W-:Y:S01]  /*22a0*/  IMAD R45, R45, c[0x0][0x1a0], R24 ;  /* 0x000068002d2d7a24 */ /* 0x000fe200078e0218 */
[----:B------:R-:W-:Y:S01]  /*22b0*/  F2FP.F16.F32.PACK_AB R8, R8, R49 ;  /* 0x000000310808723e */ /* 0x000fe200000000ff */
[----:B------:R-:W1:Y:S01]  /*22c0*/  LDS.U16 R47, [R7+0x220] ;  /* 0x00022000072f7984 */ /* 0x000e620000000400 */
[--C-:B------:R-:W-:Y:S01]  /*22d0*/  IMAD R41, R15, UR5, R44.reuse ;  /* 0x000000050f297c24 */ /* 0x100fe2000f8e022c */
[----:B------:R-:W-:Y:S01]  /*22e0*/  PRMT R44, R31, 0x7632, R44 ;  /* 0x000076321f2c7816 */ /* 0x000fe2000000002c */
[--C-:B------:R-:W-:Y:S01]  /*22f0*/  IMAD R49, R4, c[0x0][0x1a0], R11.reuse ;  /* 0x0000680004317a24 */ /* 0x100fe200078e020b */
[----:B------:R-:W2:Y:S01]  /*2300*/  LDS.U16 R43, [R7+0x440] ;  /* 0x00044000072b7984 */ /* 0x000ea20000000400 */
[----:B------:R-:W-:Y:S01]  /*2310*/  ISETP.LT.AND P6, PT, R11, c[0x0][0x1ac], !P0 ;  /* 0x00006b000b007a0c */ /* 0x000fe200047c1270 */
[----:B------:R-:W-:Y:S01]  /*2320*/  IMAD R55, R55, c[0x0][0x1a0], R10 ;  /* 0x0000680037377a24 */ /* 0x000fe200078e020a */
[----:B------:R-:W-:Y:S01]  /*2330*/  ISETP.LT.AND P4, PT, R24, c[0x0][0x1ac], !P0 ;  /* 0x00006b0018007a0c */ /* 0x000fe20004781270 */
[----:B------:R-:W3:Y:S01]  /*2340*/  LDS.U16 R31, [R7+0x660] ;  /* 0x00066000071f7984 */ /* 0x000ee20000000400 */
[----:B------:R-:W-:Y:S01]  /*2350*/  PRMT R11, R48, 0x7632, R11 ;  /* 0x00007632300b7816 */ /* 0x000fe2000000000b */
[----:B------:R-:W-:Y:S01]  /*2360*/  IMAD.MOV R4, RZ, RZ, -R17 ;  /* 0x000000ffff047224 */ /* 0x000fe200078e0a11 */
[----:B------:R-:W-:Y:S01]  /*2370*/  PRMT R24, R8, 0x7610, R24 ;  /* 0x0000761008187816 */ /* 0x000fe20000000018 */
[----:B------:R-:W4:Y:S01]  /*2380*/  LDS.U16 R21, [R7+0x880] ;  /* 0x0008800007157984 */ /* 0x000f220000000400 */
[----:B------:R-:W-:Y:S01]  /*2390*/  ISETP.LT.AND P1, PT, R10, c[0x0][0x1ac], !P0 ;  /* 0x00006b000a007a0c */ /* 0x000fe20004721270 */
[C---:B------:R-:W-:Y:S01]  /*23a0*/  IMAD R55, R2.reuse, UR4, R55 ;  /* 0x0000000402377c24 */ /* 0x040fe2000f8e0237 */
[----:B------:R-:W-:Y:S01]  /*23b0*/  ISETP.LT.AND P5, PT, R13, c[0x0][0x1ac], !P0 ;  /* 0x00006b000d007a0c */ /* 0x000fe200047a1270 */
[----:B------:R-:W5:Y:S01]  /*23c0*/  LDS.U16 R23, [R7+0xaa0] ;  /* 0x000aa00007177984 */ /* 0x000f620000000400 */
[----:B------:R-:W-:-:S02]  /*23d0*/  IMAD R49, R2, UR4, R49 ;  /* 0x0000000402317c24 */ /* 0x000fc4000f8e0231 */
[----:B------:R-:W-:Y:S01]  /*23e0*/  IMAD R13, R4, c[0x0][0x1a0], R13 ;  /* 0x00006800040d7a24 */ /* 0x000fe200078e020d */
[----:B------:R-:W0:Y:S01]  /*23f0*/  LDS.U16 R20, [R7+0xcc0] ;  /* 0x000cc00007147984 */ /* 0x000e220000000400 */
[----:B------:R-:W-:Y:S01]  /*2400*/  IADD3 R4, -R18, RZ, RZ ;  /* 0x000000ff12047210 */ /* 0x000fe20007ffe1ff */
[----:B------:R-:W-:Y:S02]  /*2410*/  IMAD R55, R16, UR5, R55 ;  /* 0x0000000510377c24 */ /* 0x000fe4000f8e0237 */
[----:B------:R-:W0:Y:S01]  /*2420*/  LDS.U16 R15, [R7+0xee0] ;  /* 0x000ee000070f7984 */ /* 0x000e220000000400 */
[----:B------:R-:W-:-:S03]  /*2430*/  IMAD R45, R2, UR4, R45 ;  /* 0x00000004022d7c24 */ /* 0x000fc6000f8e022d */
[----:B------:R-:W-:Y:S06]  /*2440*/  BAR.SYNC 0x0 ;  /* 0x0000000000007b1d */ /* 0x000fec0000000000 */
[----:B------:R1:W-:Y:S04]  /*2450*/  STS.U16 [R5], R40 ;  /* 0x0000002805007388 */ /* 0x0003e80000000400 */
[----:B------:R2:W-:Y:S04]  /*2460*/  STS.U16 [R5+0x2], R44 ;  /* 0x0000022c05007388 */ /* 0x0005e80000000400 */
[----:B------:R-:W-:Y:S01]  /*2470*/  STS.U16 [R5+0x4], R48 ;  /* 0x0000043005007388 */ /* 0x000fe20000000400 */
[----:B-1----:R-:W-:Y:S01]  /*2480*/  PRMT R40, R8, 0x7632, R40 ;  /* 0x0000763208287816 */ /* 0x002fe20000000028 */
[----:B------:R-:W-:-:S02]  /*2490*/  IMAD.WIDE R8, R9, R0, c[0x0][0x198] ;  /* 0x0000660009087625 */ /* 0x000fc400078e0200 */
[----:B------:R1:W-:Y:S01]  /*24a0*/  STS.U16 [R5+0x6], R11 ;  /* 0x0000060b05007388 */ /* 0x0003e20000000400 */
[----:B--2---:R-:W-:-:S03]  /*24b0*/  PRMT R44, R50, 0x7632, R44 ;  /* 0x00007632322c7816 */ /* 0x004fc6000000002c */
[----:B------:R-:W-:Y:S04]  /*24c0*/  STS.U16 [R5+0x8], R24 ;  /* 0x0000081805007388 */ /* 0x000fe80000000400 */
[----:B------:R-:W-:Y:S01]  /*24d0*/  STS.U16 [R5+0xa], R40 ;  /* 0x00000a2805007388 */ /* 0x000fe20000000400 */
[----:B-1----:R-:W-:-:S03]  /*24e0*/  IMAD.WIDE R10, R41, R0, c[0x0][0x198] ;  /* 0x00006600290a7625 */ /* 0x002fc600078e0200 */
[----:B------:R-:W-:Y:S01]  /*24f0*/  STS.U16 [R5+0xc], R50 ;  /* 0x00000c3205007388 */ /* 0x000fe20000000400 */
[----:B------:R-:W-:-:S03]  /*2500*/  IMAD R41, R4, c[0x0][0x1a0], R25 ;  /* 0x0000680004297a24 */ /* 0x000fc600078e0219 */
[----:B------:R-:W-:Y:S04]  /*2510*/  STS.U16 [R5+0xe], R44 ;  /* 0x00000e2c05007388 */ /* 0x000fe80000000400 */
[----:B------:R-:W-:Y:S06]  /*2520*/  BAR.SYNC 0x0 ;  /* 0x0000000000007b1d */ /* 0x000fec0000000000 */
[----:B0-----:R0:W-:Y:S01]  /*2530*/  @P3 STG.E.U16 [R8.64], R51 ;  /* 0x0000003308003986 */ /* 0x0011e2000c101506 */
[----:B------:R-:W-:Y:S01]  /*2540*/  IMAD.WIDE R4, R55, R0, c[0x0][0x198] ;  /* 0x0000660037047625 */ /* 0x000fe200078e0200 */
[----:B------:R-:W-:-:S02]  /*2550*/  ISETP.LT.AND P3, PT, R25, c[0x0][0x1ac], !P0 ;  /* 0x00006b0019007a0c */ /* 0x000fc40004761270 */
[----:B------:R1:W-:Y:S01]  /*2560*/  @P2 STG.E.U16 [R10.64], R47 ;  /* 0x0000002f0a002986 */ /* 0x0003e2000c101506 */
[----:B------:R-:W-:Y:S01]  /*2570*/  IMAD.MOV R25, RZ, RZ, -R19 ;  /* 0x000000ffff197224 */ /* 0x000fe200078e0a13 */
[----:B------:R-:W-:Y:S02]  /*2580*/  ISETP.LT.AND P2, PT, R26, c[0x0][0x1ac], !P0 ;  /* 0x00006b001a007a0c */ /* 0x000fe40004741270 */
[----:B------:R2:W-:Y:S01]  /*2590*/  @P1 STG.E.U16 [R4.64], R43 ;  /* 0x0000002b04001986 */ /* 0x0005e2000c101506 */
[----:B------:R-:W-:Y:S01]  /*25a0*/  ISETP.LT.AND P1, PT, R27, c[0x0][0x1ac], !P0 ;  /* 0x00006b001b007a0c */ /* 0x000fe20004721270 */
[----:B------:R-:W-:Y:S02]  /*25b0*/  IMAD R25, R25, c[0x0][0x1a0], R26 ;  /* 0x0000680019197a24 */ /* 0x000fe400078e021a */
[----:B0-----:R-:W-:Y:S01]  /*25c0*/  IMAD R9, R6, UR5, R49 ;  /* 0x0000000506097c24 */ /* 0x001fe2000f8e0231 */
[----:B------:R-:W-:Y:S01]  /*25d0*/  IADD3 R8, -R22, RZ, RZ ;  /* 0x000000ff16087210 */ /* 0x000fe20007ffe1ff */
[----:B------:R-:W-:Y:S01]  /*25e0*/  IMAD R6, R2, UR4, R13 ;  /* 0x0000000402067c24 */ /* 0x000fe2000f8e020d */
[----:B------:R-:W-:Y:S01]  /*25f0*/  IADD3 R13, -R28, RZ, RZ ;  /* 0x000000ff1c0d7210 */ /* 0x000fe20007ffe1ff */
[----:B-1----:R-:W-:-:S02]  /*2600*/  IMAD R11, R14, UR5, R45 ;  /* 0x000000050e0b7c24 */ /* 0x002fc4000f8e022d */
[----:B------:R-:W-:Y:S02]  /*2610*/  IMAD R17, R17, UR5, R6 ;  /* 0x0000000511117c24 */ /* 0x000fe4000f8e0206 */
[----:B------:R-:W0:Y:S01]  /*2620*/  LDS.U16 R6, [R7] ;  /* 0x0000000007067984 */ /* 0x000e220000000400 */
[----:B------:R-:W-:Y:S02]  /*2630*/  IMAD R27, R8, c[0x0][0x1a0], R27 ;  /* 0x00006800081b7a24 */ /* 0x000fe400078e021b */
[----:B--2---:R-:W-:Y:S02]  /*2640*/  IMAD R43, R13, c[0x0][0x1a0], R32 ;  /* 0x000068000d2b7a24 */ /* 0x004fe400078e0220 */
[----:B------:R-:W-:-:S04]  /*2650*/  IMAD.WIDE R8, R9, R0, c[0x0][0x198] ;  /* 0x0000660009087625 */ /* 0x000fc800078e0200 */
[----:B------:R-:W-:Y:S01]  /*2660*/  IMAD R13, R2, UR4, R41 ;  /* 0x00000004020d7c24 */ /* 0x000fe2000f8e0229 */
[----:B---3--:R1:W-:Y:S01]  /*2670*/  @P6 STG.E.U16 [R8.64], R31 ;  /* 0x0000001f08006986 */ /* 0x0083e2000c101506 */
[-C--:B------:R-:W-:Y:S01]  /*2680*/  IMAD.WIDE R4, R17, R0.reuse, c[0x0][0x198] ;  /* 0x0000660011047625 */ /* 0x080fe200078e0200 */
[----:B------:R-:W-:Y:S02]  /*2690*/  IADD3 R17, -R30, RZ, RZ ;  /* 0x000000ff1e117210 */ /* 0x000fe40007ffe1ff */
[----:B------:R-:W-:Y:S01]  /*26a0*/  ISETP.LT.AND P6, PT, R32, c[0x0][0x1ac], !P0 ;  /* 0x00006b0020007a0c */ /* 0x000fe200047c1270 */
[----:B------:R-:W-:Y:S01]  /*26b0*/  IMAD R13, R18, UR5, R13 ;  /* 0x00000005120d7c24 */ /* 0x000fe2000f8e020d */
[----:B----4-:R-:W-:Y:S01]  /*26c0*/  @P5 STG.E.U16 [R4.64], R21 ;  /* 0x0000001504005986 */ /* 0x010fe2000c101506 */
[----:B------:R-:W-:Y:S01]  /*26d0*/  IMAD.WIDE R10, R11, R0, c[0x0][0x198] ;  /* 0x000066000b0a7625 */ /* 0x000fe200078e0200 */
[----:B------:R-:W-:Y:S02]  /*26e0*/  ISETP.LT.AND P5, PT, R33, c[0x0][0x1ac], !P0 ;  /* 0x00006b0021007a0c */ /* 0x000fe400047a1270 */
[----:B------:R-:W-:Y:S01]  /*26f0*/  LDS.U16 R5, [R7+0xaa0] ;  /* 0x000aa00007057984 */ /* 0x000fe20000000400 */
[----:B------:R-:W-:-:S02]  /*2700*/  IMAD.MOV R14, RZ, RZ, -R29 ;  /* 0x000000ffff0e7224 */ /* 0x000fc400078e0a1d */
[C---:B-1----:R-:W-:Y:S01]  /*2710*/  IMAD R8, R2.reuse, UR4, R25 ;  /* 0x0000000402087c24 */ /* 0x042fe2000f8e0219 */
[----:B-----5:R1:W-:Y:S01]  /*2720*/  @P4 STG.E.U16 [R10.64], R23 ;  /* 0x000000170a004986 */ /* 0x0203e2000c101506 */
[----:B------:R-:W-:Y:S01]  /*2730*/  IMAD R9, R2, UR4, R27 ;  /* 0x0000000402097c24 */ /* 0x000fe2000f8e021b */
[----:B------:R-:W-:Y:S01]  /*2740*/  ISETP.LT.AND P4, PT, R34, c[0x0][0x1ac], !P0 ;  /* 0x00006b0022007a0c */ /* 0x000fe20004781270 */
[----:B------:R-:W-:Y:S01]  /*2750*/  IMAD.WIDE R24, R13, R0, c[0x0][0x198] ;  /* 0x000066000d187625 */ /* 0x000fe200078e0200 */
[----:B------:R-:W-:Y:S03]  /*2760*/  LDS.U16 R10, [R7+0x440] ;  /* 0x00044000070a7984 */ /* 0x000fe60000000400 */
[----:B------:R-:W-:Y:S01]  /*2770*/  IMAD R27, R17, c[0x0][0x1a0], R34 ;  /* 0x00006800111b7a24 */ /* 0x000fe200078e0222 */
[----:B------:R-:W2:Y:S01]  /*2780*/  LDS.U16 R13, [R7+0x220] ;  /* 0x00022000070d7984 */ /* 0x000ea20000000400 */
[----:B------:R-:W-:-:S02]  /*2790*/  IMAD R17, R19, UR5, R8 ;  /* 0x0000000513117c24 */ /* 0x000fc4000f8e0208 */
[----:B------:R-:W-:Y:S01]  /*27a0*/  IMAD R19, R22, UR5, R9 ;  /* 0x0000000516137c24 */ /* 0x000fe2000f8e0209 */
[----:B------:R-:W-:Y:S01]  /*27b0*/  LDS.U16 R8, [R7+0x880] ;  /* 0x0008800007087984 */ /* 0x000fe20000000400 */
[----:B------:R-:W-:Y:S01]  /*27c0*/  IMAD R33, R14, c[0x0][0x1a0], R33 ;  /* 0x000068000e217a24 */ /* 0x000fe200078e0221 */
[----:B------:R-:W-:Y:S01]  /*27d0*/  IADD3 R14, -R38, RZ, RZ ;  /* 0x000000ff260e7210 */ /* 0x000fe20007ffe1ff */
[-C--:B------:R-:W-:Y:S01]  /*27e0*/  IMAD.WIDE R16, R17, R0.reuse, c[0x0][0x198] ;  /* 0x0000660011107625 */ /* 0x080fe200078e0200 */
[----:B------:R-:W3:Y:S03]  /*27f0*/  LDS.U16 R9, [R7+0x660] ;  /* 0x0006600007097984 */ /* 0x000ee60000000400 */
[----:B-1----:R-:W-:Y:S01]  /*2800*/  IMAD.MOV R11, RZ, RZ, -R39 ;  /* 0x000000ffff0b7224 */ /* 0x002fe200078e0a27 */
[----:B------:R-:W1:Y:S01]  /*2810*/  LDS.U16 R4, [R7+0xcc0] ;  /* 0x000cc00007047984 */ /* 0x000e620000000400 */
[----:B------:R-:W-:-:S03]  /*2820*/  IMAD.WIDE R18, R19, R0, c[0x0][0x198] ;  /* 0x0000660013127625 */ /* 0x000fc600078e0200 */
[----:B------:R4:W-:Y:S01]  /*2830*/  @P3 STG.E.U16 [R24.64], R20 ;  /* 0x0000001418003986 */ /* 0x0009e2000c101506 */
[----:B------:R-:W-:Y:S01]  /*2840*/  ISETP.LT.AND P3, PT, R35, c[0x0][0x1ac], !P0 ;  /* 0x00006b0023007a0c */ /* 0x000fe20004761270 */
[----:B------:R-:W-:Y:S01]  /*2850*/  IMAD R35, R14, c[0x0][0x1a0], R35 ;  /* 0x000068000e237a24 */ /* 0x000fe200078e0223 */
[----:B------:R-:W-:Y:S01]  /*2860*/  IADD3 R14, -R42, RZ, RZ ;  /* 0x000000ff2a0e7210 */ /* 0x000fe20007ffe1ff */
[----:B------:R-:W-:Y:S01]  /*2870*/  @P2 STG.E.U16 [R16.64], R15 ;  /* 0x0000000f10002986 */ /* 0x000fe2000c101506 */
[----:B------:R-:W-:Y:S01]  /*2880*/  IMAD R23, R11, c[0x0][0x1a0], R36 ;  /* 0x000068000b177a24 */ /* 0x000fe200078e0224 */
[----:B------:R-:W-:Y:S01]  /*2890*/  ISETP.LT.AND P2, PT, R36, c[0x0][0x1ac], !P0 ;  /* 0x00006b0024007a0c */ /* 0x000fe20004741270 */
[----:B------:R-:W-:Y:S01]  /*28a0*/  IMAD R11, R2, UR4, R43 ;  /* 0x00000004020b7c24 */ /* 0x000fe2000f8e022b */
[----:B0-----:R0:W-:Y:S01]  /*28b0*/  @P1 STG.E.U16 [R18.64], R6 ;  /* 0x0000000612001986 */ /* 0x0011e2000c101506 */
[----:B------:R-:W-:Y:S01]  /*28c0*/  ISETP.LT.AND P1, PT, R37, c[0x0][0x1ac], !P0 ;  /* 0x00006b0025007a0c */ /* 0x000fe20004721270 */
[----:B------:R-:W-:Y:S01]  /*28d0*/  IMAD R37, R14, c[0x0][0x1a0], R37 ;  /* 0x000068000e257a24 */ /* 0x000fe200078e0225 */
[----:B------:R-:W-:Y:S01]  /*28e0*/  ISETP.LT.AND P0, PT, R3, c[0x0][0x1ac], !P0 ;  /* 0x00006b0003007a0c */ /* 0x000fe20004701270 */
[----:B------:R-:W-:Y:S01]  /*28f0*/  IMAD R14, R2, UR4, R33 ;  /* 0x00000004020e7c24 */ /* 0x000fe2000f8e0221 */
[----:B----4-:R-:W-:Y:S01]  /*2900*/  IADD3 R20, -R12, RZ, RZ ;  /* 0x000000ff0c147210 */ /* 0x010fe20007ffe1ff */
[----:B------:R-:W-:-:S02]  /*2910*/  IMAD R21, R28, UR5, R11 ;  /* 0x000000051c157c24 */ /* 0x000fc4000f8e020b */
[----:B------:R-:W-:Y:S02]  /*2920*/  IMAD R11, R2, UR4, R35 ;  /* 0x00000004020b7c24 */ /* 0x000fe4000f8e0223 */
[----:B------:R-:W-:Y:S02]  /*2930*/  IMAD R25, R20, c[0x0][0x1a0], R3 ;  /* 0x0000680014197a24 */ /* 0x000fe400078e0203 */
[C---:B------:R-:W-:Y:S02]  /*2940*/  IMAD R3, R2.reuse, UR4, R27 ;  /* 0x0000000402037c24 */ /* 0x040fe4000f8e021b */
[C---:B0-----:R-:W-:Y:S02]  /*2950*/  IMAD R6, R2.reuse, UR4, R23 ;  /* 0x0000000402067c24 */ /* 0x041fe4000f8e0217 */
[C---:B------:R-:W-:Y:S02]  /*2960*/  IMAD R15, R2.reuse, UR4, R37 ;  /* 0x00000004020f7c24 */ /* 0x040fe4000f8e0225 */
[----:B------:R-:W-:-:S02]  /*2970*/  IMAD R17, R2, UR4, R25 ;  /* 0x0000000402117c24 */ /* 0x000fc4000f8e0219 */
[----:B------:R-:W-:Y:S02]  /*2980*/  IMAD R29, R29, UR5, R14 ;  /* 0x000000051d1d7c24 */ /* 0x000fe4000f8e020e */
[----:B------:R-:W-:Y:S02]  /*2990*/  IMAD R19, R30, UR5, R3 ;  /* 0x000000051e137c24 */ /* 0x000fe4000f8e0203 */
[----:B------:R-:W-:-:S04]  /*29a0*/  IMAD.WIDE R2, R21, R0, c[0x0][0x198] ;  /* 0x0000660015027625 */ /* 0x000fc800078e0200 */
[----:B------:R-:W-:Y:S01]  /*29b0*/  IMAD R11, R38, UR5, R11 ;  /* 0x00000005260b7c24 */ /* 0x000fe2000f8e020b */
[----:B--2---:R0:W-:Y:S01]  /*29c0*/  @P6 STG.E.U16 [R2.64], R13 ;  /* 0x0000000d02006986 */ /* 0x0041e2000c101506 */
[----:B------:R-:W-:Y:S02]  /*29d0*/  IMAD R21, R39, UR5, R6 ;  /* 0x0000000527157c24 */ /* 0x000fe4000f8e0206 */
[----:B------:R-:W-:Y:S02]  /*29e0*/  IMAD R23, R42, UR5, R15 ;  /* 0x000000052a177c24 */ /* 0x000fe4000f8e020f */
[----:B------:R-:W-:Y:S02]  /*29f0*/  IMAD R25, R12, UR5, R17 ;  /* 0x000000050c197c24 */ /* 0x000fe4000f8e0211 */
[----:B------:R-:W-:-:S04]  /*2a00*/  IMAD.WIDE R14, R29, R0, c[0x0][0x198] ;  /* 0x000066001d0e7625 */ /* 0x000fc800078e0200 */
[-C--:B------:R-:W-:Y:S01]  /*2a10*/  IMAD.WIDE R16, R19, R0.reuse, c[0x0][0x198] ;  /* 0x0000660013107625 */ /* 0x080fe200078e0200 */
[----:B------:R0:W-:Y:S03]  /*2a20*/  @P5 STG.E.U16 [R14.64], R10 ;  /* 0x0000000a0e005986 */ /* 0x0001e6000c101506 */
[-C--:B------:R-:W-:Y:S01]  /*2a30*/  IMAD.WIDE R18, R11, R0.reuse, c[0x0][0x198] ;  /* 0x000066000b127625 */ /* 0x080fe200078e0200 */
[----:B---3--:R0:W-:Y:S03]  /*2a40*/  @P4 STG.E.U16 [R16.64], R9 ;  /* 0x0000000910004986 */ /* 0x0081e6000c101506 */
[-C--:B------:R-:W-:Y:S01]  /*2a50*/  IMAD.WIDE R20, R21, R0.reuse, c[0x0][0x198] ;  /* 0x0000660015147625 */ /* 0x080fe200078e0200 */
[----:B------:R0:W-:Y:S03]  /*2a60*/  @P3 STG.E.U16 [R18.64], R8 ;  /* 0x0000000812003986 */ /* 0x0001e6000c101506 */
[----:B------:R-:W-:Y:S01]  /*2a70*/  IMAD.WIDE R22, R23, R0, c[0x0][0x198] ;  /* 0x0000660017167625 */ /* 0x000fe200078e0200 */
[----:B------:R0:W-:Y:S04]  /*2a80*/  @P2 STG.E.U16 [R20.64], R5 ;  /* 0x0000000514002986 */ /* 0x0001e8000c101506 */
[----:B-1----:R0:W-:Y:S01]  /*2a90*/  @P1 STG.E.U16 [R22.64], R4 ;  /* 0x0000000416001986 */ /* 0x0021e2000c101506 */
[----:B------:R-:W-:Y:S05]  /*2aa0*/  @!P0 EXIT ;  /* 0x000000000000894d */ /* 0x000fea0003800000 */
[----:B------:R-:W1:Y:S01]  /*2ab0*/  LDS.U16 R7, [R7+0xee0] ;  /* 0x000ee00007077984 */ /* 0x000e620000000400 */
[----:B0-----:R-:W-:-:S05]  /*2ac0*/  IMAD.WIDE R2, R25, R0, c[0x0][0x198] ;  /* 0x0000660019027625 */ /* 0x001fca00078e0200 */
[----:B-1----:R-:W-:Y:S01]  /*2ad0*/  STG.E.U16 [R2.64], R7 ;  /* 0x0000000702007986 */ /* 0x002fe2000c101506 */
[----:B------:R-:W-:Y:S05]  /*2ae0*/  EXIT ;  /* 0x000000000000794d */ /* 0x000fea0003800000 */
.L_x_0:
[----:B------:R-:W-:-:S00]  /*2af0*/  BRA `(.L_x_0) ;  /* 0xfffffff000007947 */ /* 0x000fc0000383ffff */
[----:B------:R-:W-:-:S00]  /*2b00*/  NOP ;  /* 0x0000000000007918 */ /* 0x000fc00000000000 */
[----:B------:R-:W-:-:S00]  /*2b10*/  NOP ;  /* 0x0000000000007918 */ /* 0x000fc00000000000 */
[----:B------:R-:W-:-:S00]  /*2b20*/  NOP ;  /* 0x0000000000007918 */ /* 0x000fc00000000000 */
[----:B------:R-:W-:-:S00]  /*2b30*/  NOP ;  /* 0x0000000000007918 */ /* 0x000fc00000000000 */
[----:B------:R-:W-:-:S00]  /*2b40*/  NOP ;  /* 0x0000000000007918 */ /* 0x000fc00000000000 */
[----:B------:R-:W-:-:S00]  /*2b50*/  NOP ;  /* 0x0000000000007918 */ /* 0x000fc00000000000 */
[----:B------:R-:W-:-:S00]  /*2b60*/  NOP ;  /* 0x0000000000007918 */ /* 0x000fc00000000000 */
[----:B------:R-:W-:-:S00]  /*2b70*/  NOP ;  /* 0x0000000000007918 */ /* 0x000fc00000000000 */
.L_x_1:


//--------------------- .nv.shared.triton__0d1d2d3d4d5d6d7d89101112de --------------------------
	.section	.nv.shared.triton__0d1d2d3d4d5d6d7d89101112de,"aw",@nobits
	.align	16
